//
// Generated by NVIDIA NVVM Compiler
//
// Compiler Build ID: CL-36424714
// Cuda compilation tools, release 13.0, V13.0.88
// Based on NVVM 20.0.0
//

.version 9.0
.target sm_100
.address_size 64

	// .globl	EmbeddingFW

.visible .entry EmbeddingFW(
	.param .u64 .ptr .align 1 EmbeddingFW_param_0,
	.param .u64 .ptr .align 1 EmbeddingFW_param_1,
	.param .u64 .ptr .align 1 EmbeddingFW_param_2,
	.param .u32 EmbeddingFW_param_3,
	.param .u32 EmbeddingFW_param_4,
	.param .u32 EmbeddingFW_param_5
)
{
	.reg .pred 	%p<5>;
	.reg .b32 	%r<18>;
	.reg .b32 	%f<3>;
	.reg .b64 	%rd<20>;

	ld.param.u64 	%rd7, [EmbeddingFW_param_0];
	ld.param.u64 	%rd8, [EmbeddingFW_param_1];
	ld.param.u64 	%rd9, [EmbeddingFW_param_2];
	ld.param.u32 	%r10, [EmbeddingFW_param_4];
	ld.param.u32 	%r11, [EmbeddingFW_param_5];
	mov.u32 	%r1, %tid.x;
	mov.u32 	%r12, %ctaid.x;
	mov.u32 	%r13, %tid.y;
	mov.u32 	%r2, %nctaid.x;
	mad.lo.s32 	%r16, %r13, %r2, %r12;
	setp.ge.s32 	%p1, %r16, %r10;
	@%p1 bra 	$L__BB0_6;
	cvt.s64.s32 	%rd1, %r11;
	mov.u32 	%r4, %ntid.x;
	mov.u32 	%r14, %ntid.y;
	mul.lo.s32 	%r5, %r14, %r2;
	cvta.to.global.u64 	%rd2, %rd9;
	cvta.to.global.u64 	%rd3, %rd8;
	cvta.to.global.u64 	%rd4, %rd7;
$L__BB0_2:
	setp.ge.s32 	%p2, %r1, %r11;
	@%p2 bra 	$L__BB0_5;
	mul.wide.s32 	%rd10, %r16, 4;
	add.s64 	%rd11, %rd2, %rd10;
	ld.global.f32 	%f1, [%rd11];
	cvt.rzi.s64.f32 	%rd12, %f1;
	mul.lo.s64 	%rd5, %rd12, %rd1;
	mul.lo.s32 	%r15, %r16, %r11;
	cvt.s64.s32 	%rd6, %r15;
	mov.u32 	%r17, %r1;
$L__BB0_4:
	cvt.s64.s32 	%rd13, %r17;
	add.s64 	%rd14, %rd5, %rd13;
	shl.b64 	%rd15, %rd14, 2;
	add.s64 	%rd16, %rd3, %rd15;
	ld.global.f32 	%f2, [%rd16];
	add.s64 	%rd17, %rd13, %rd6;
	shl.b64 	%rd18, %rd17, 2;
	add.s64 	%rd19, %rd4, %rd18;
	st.global.f32 	[%rd19], %f2;
	add.s32 	%r17, %r17, %r4;
	setp.lt.s32 	%p3, %r17, %r11;
	@%p3 bra 	$L__BB0_4;
$L__BB0_5:
	add.s32 	%r16, %r16, %r5;
	setp.lt.s32 	%p4, %r16, %r10;
	@%p4 bra 	$L__BB0_2;
$L__BB0_6:
	ret;

}
	// .globl	EmbeddingGrad
.visible .entry EmbeddingGrad(
	.param .u64 .ptr .align 1 EmbeddingGrad_param_0,
	.param .u64 .ptr .align 1 EmbeddingGrad_param_1,
	.param .u64 .ptr .align 1 EmbeddingGrad_param_2,
	.param .u32 EmbeddingGrad_param_3,
	.param .u32 EmbeddingGrad_param_4,
	.param .u32 EmbeddingGrad_param_5
)
{
	.reg .pred 	%p<10>;
	.reg .b32 	%r<35>;
	.reg .b32 	%f<16>;
	.reg .b64 	%rd<60>;

	ld.param.u64 	%rd7, [EmbeddingGrad_param_0];
	ld.param.u64 	%rd8, [EmbeddingGrad_param_1];
	ld.param.u64 	%rd6, [EmbeddingGrad_param_2];
	ld.param.u32 	%r16, [EmbeddingGrad_param_4];
	ld.param.u32 	%r17, [EmbeddingGrad_param_5];
	cvta.to.global.u64 	%rd1, %rd7;
	cvta.to.global.u64 	%rd2, %rd8;
	mov.u32 	%r1, %tid.x;
	mov.u32 	%r18, %ctaid.x;
	mov.u32 	%r19, %tid.y;
	mov.u32 	%r2, %nctaid.x;
	mad.lo.s32 	%r32, %r19, %r2, %r18;
	setp.ge.s32 	%p1, %r32, %r16;
	@%p1 bra 	$L__BB1_10;
	mov.u32 	%r4, %ntid.x;
	mov.u32 	%r20, %ntid.y;
	mul.lo.s32 	%r5, %r20, %r2;
	add.s32 	%r6, %r1, %r4;
	max.s32 	%r21, %r17, %r6;
	setp.lt.s32 	%p2, %r6, %r17;
	selp.u32 	%r22, 1, 0, %p2;
	add.s32 	%r23, %r6, %r22;
	sub.s32 	%r24, %r21, %r23;
	div.u32 	%r25, %r24, %r4;
	add.s32 	%r7, %r25, %r22;
	and.b32  	%r8, %r7, 3;
	add.s32 	%r9, %r6, %r4;
	add.s32 	%r10, %r9, %r4;
	cvta.to.global.u64 	%rd3, %rd6;
$L__BB1_2:
	setp.le.s32 	%p3, %r17, %r1;
	mul.wide.s32 	%rd9, %r32, 4;
	add.s64 	%rd10, %rd3, %rd9;
	ld.global.f32 	%f1, [%rd10];
	cvt.rzi.s32.f32 	%r26, %f1;
	mul.lo.s32 	%r27, %r32, %r17;
	cvt.s64.s32 	%rd4, %r27;
	mul.lo.s32 	%r28, %r26, %r17;
	cvt.s64.s32 	%rd5, %r28;
	@%p3 bra 	$L__BB1_9;
	setp.eq.s32 	%p4, %r8, 3;
	mov.u32 	%r33, %r1;
	@%p4 bra 	$L__BB1_7;
	setp.eq.s32 	%p5, %r8, 0;
	cvt.u64.u32 	%rd11, %r1;
	add.s64 	%rd12, %rd11, %rd5;
	shl.b64 	%rd13, %rd12, 2;
	add.s64 	%rd14, %rd1, %rd13;
	add.s64 	%rd15, %rd11, %rd4;
	shl.b64 	%rd16, %rd15, 2;
	add.s64 	%rd17, %rd2, %rd16;
	ld.global.f32 	%f2, [%rd17];
	atom.global.add.f32 	%f3, [%rd14], %f2;
	mov.u32 	%r33, %r6;
	@%p5 bra 	$L__BB1_7;
	setp.eq.s32 	%p6, %r8, 1;
	cvt.u64.u32 	%rd18, %r6;
	add.s64 	%rd19, %rd18, %rd5;
	shl.b64 	%rd20, %rd19, 2;
	add.s64 	%rd21, %rd1, %rd20;
	add.s64 	%rd22, %rd18, %rd4;
	shl.b64 	%rd23, %rd22, 2;
	add.s64 	%rd24, %rd2, %rd23;
	ld.global.f32 	%f4, [%rd24];
	atom.global.add.f32 	%f5, [%rd21], %f4;
	mov.u32 	%r33, %r9;
	@%p6 bra 	$L__BB1_7;
	cvt.u64.u32 	%rd25, %r9;
	add.s64 	%rd26, %rd25, %rd5;
	shl.b64 	%rd27, %rd26, 2;
	add.s64 	%rd28, %rd1, %rd27;
	add.s64 	%rd29, %rd25, %rd4;
	shl.b64 	%rd30, %rd29, 2;
	add.s64 	%rd31, %rd2, %rd30;
	ld.global.f32 	%f6, [%rd31];
	atom.global.add.f32 	%f7, [%rd28], %f6;
	mov.u32 	%r33, %r10;
$L__BB1_7:
	setp.lt.u32 	%p7, %r7, 3;
	@%p7 bra 	$L__BB1_9;
$L__BB1_8:
	cvt.u64.u32 	%rd32, %r33;
	add.s64 	%rd33, %rd32, %rd5;
	shl.b64 	%rd34, %rd33, 2;
	add.s64 	%rd35, %rd1, %rd34;
	add.s64 	%rd36, %rd32, %rd4;
	shl.b64 	%rd37, %rd36, 2;
	add.s64 	%rd38, %rd2, %rd37;
	ld.global.f32 	%f8, [%rd38];
	atom.global.add.f32 	%f9, [%rd35], %f8;
	add.s32 	%r29, %r33, %r4;
	cvt.u64.u32 	%rd39, %r29;
	add.s64 	%rd40, %rd39, %rd5;
	shl.b64 	%rd41, %rd40, 2;
	add.s64 	%rd42, %rd1, %rd41;
	add.s64 	%rd43, %rd39, %rd4;
	shl.b64 	%rd44, %rd43, 2;
	add.s64 	%rd45, %rd2, %rd44;
	ld.global.f32 	%f10, [%rd45];
	atom.global.add.f32 	%f11, [%rd42], %f10;
	add.s32 	%r30, %r29, %r4;
	cvt.u64.u32 	%rd46, %r30;
	add.s64 	%rd47, %rd46, %rd5;
	shl.b64 	%rd48, %rd47, 2;
	add.s64 	%rd49, %rd1, %rd48;
	add.s64 	%rd50, %rd46, %rd4;
	shl.b64 	%rd51, %rd50, 2;
	add.s64 	%rd52, %rd2, %rd51;
	ld.global.f32 	%f12, [%rd52];
	atom.global.add.f32 	%f13, [%rd49], %f12;
	add.s32 	%r31, %r30, %r4;
	cvt.u64.u32 	%rd53, %r31;
	add.s64 	%rd54, %rd53, %rd5;
	shl.b64 	%rd55, %rd54, 2;
	add.s64 	%rd56, %rd1, %rd55;
	add.s64 	%rd57, %rd53, %rd4;
	shl.b64 	%rd58, %rd57, 2;
	add.s64 	%rd59, %rd2, %rd58;
	ld.global.f32 	%f14, [%rd59];
	atom.global.add.f32 	%f15, [%rd56], %f14;
	add.s32 	%r33, %r31, %r4;
	setp.gt.s32 	%p8, %r17, %r33;
	@%p8 bra 	$L__BB1_8;
$L__BB1_9:
	add.s32 	%r32, %r32, %r5;
	setp.lt.s32 	%p9, %r32, %r16;
	@%p9 bra 	$L__BB1_2;
$L__BB1_10:
	ret;

}
	// .globl	embedding_backward_kernel
.visible .entry embedding_backward_kernel(
	.param .u64 .ptr .align 1 embedding_backward_kernel_param_0,
	.param .u64 .ptr .align 1 embedding_backward_kernel_param_1,
	.param .u64 .ptr .align 1 embedding_backward_kernel_param_2,
	.param .u64 .ptr .align 1 embedding_backward_kernel_param_3,
	.param .u64 .ptr .align 1 embedding_backward_kernel_param_4,
	.param .u64 embedding_backward_kernel_param_5,
	.param .u64 embedding_backward_kernel_param_6,
	.param .u32 embedding_backward_kernel_param_7
)
{
	.reg .pred 	%p<26>;
	.reg .b32 	%r<41>;
	.reg .b32 	%f<109>;
	.reg .b64 	%rd<67>;

	ld.param.u64 	%rd22, [embedding_backward_kernel_param_0];
	ld.param.u64 	%rd23, [embedding_backward_kernel_param_1];
	ld.param.u64 	%rd24, [embedding_backward_kernel_param_2];
	ld.param.u64 	%rd25, [embedding_backward_kernel_param_3];
	ld.param.u64 	%rd19, [embedding_backward_kernel_param_4];
	ld.param.u64 	%rd20, [embedding_backward_kernel_param_5];
	ld.param.u64 	%rd21, [embedding_backward_kernel_param_6];
	ld.param.u32 	%r12, [embedding_backward_kernel_param_7];
	cvta.to.global.u64 	%rd1, %rd24;
	cvta.to.global.u64 	%rd2, %rd25;
	cvta.to.global.u64 	%rd3, %rd23;
	cvta.to.global.u64 	%rd4, %rd22;
	mov.u32 	%r13, %ctaid.x;
	shl.b32 	%r14, %r13, 2;
	mov.u32 	%r15, %tid.y;
	add.s32 	%r39, %r14, %r15;
	cvt.s64.s32 	%rd5, %r39;
	setp.le.s64 	%p1, %rd20, %rd5;
	@%p1 bra 	$L__BB2_44;
	setp.ne.s32 	%p2, %r39, 0;
	@%p2 bra 	$L__BB2_3;
	shl.b64 	%rd28, %rd5, 2;
	add.s64 	%rd29, %rd4, %rd28;
	ld.global.f32 	%f74, [%rd29];
	bra.uni 	$L__BB2_4;
$L__BB2_3:
	shl.b64 	%rd26, %rd5, 2;
	add.s64 	%rd27, %rd4, %rd26;
	ld.global.f32 	%f74, [%rd27];
	ld.global.f32 	%f65, [%rd27+-4];
	setp.eq.f32 	%p3, %f74, %f65;
	@%p3 bra 	$L__BB2_44;
$L__BB2_4:
	cvt.rn.f32.s32 	%f66, %r12;
	setp.eq.f32 	%p4, %f74, %f66;
	@%p4 bra 	$L__BB2_44;
	mov.u32 	%r16, %tid.x;
	mov.u32 	%r17, %ctaid.y;
	mov.u32 	%r18, %ntid.x;
	mul.lo.s32 	%r19, %r18, %r17;
	shl.b32 	%r20, %r19, 2;
	add.s32 	%r2, %r20, %r16;
	cvt.u32.u64 	%r3, %rd21;
	setp.eq.s64 	%p5, %rd19, 0;
	@%p5 bra 	$L__BB2_25;
	cvt.u64.u32 	%rd6, %r2;
	cvta.to.global.u64 	%rd7, %rd19;
	add.s32 	%r25, %r2, 32;
$L__BB2_7:
	setp.le.s64 	%p6, %rd21, %rd6;
	cvt.s64.s32 	%rd15, %r39;
	cvt.rzi.s32.f32 	%r21, %f74;
	mul.lo.s32 	%r9, %r21, %r3;
	mul.wide.s32 	%rd30, %r39, 4;
	add.s64 	%rd31, %rd3, %rd30;
	ld.global.f32 	%f68, [%rd31];
	cvt.rzi.s32.f32 	%r22, %f68;
	mul.lo.s32 	%r10, %r22, %r3;
	add.s64 	%rd32, %rd7, %rd30;
	ld.global.f32 	%f43, [%rd32];
	add.s32 	%r23, %r2, %r9;
	mul.wide.s32 	%rd33, %r23, 4;
	add.s64 	%rd16, %rd2, %rd33;
	@%p6 bra 	$L__BB2_9;
	add.s32 	%r24, %r2, %r10;
	mul.wide.s32 	%rd34, %r24, 4;
	add.s64 	%rd35, %rd1, %rd34;
	ld.global.f32 	%f101, [%rd35];
	ld.global.f32 	%f102, [%rd16];
$L__BB2_9:
	cvt.u64.u32 	%rd36, %r25;
	setp.le.s64 	%p7, %rd21, %rd36;
	cvt.s64.s32 	%rd37, %r10;
	add.s64 	%rd38, %rd6, %rd37;
	shl.b64 	%rd39, %rd38, 2;
	add.s64 	%rd17, %rd1, %rd39;
	cvt.s64.s32 	%rd40, %r9;
	add.s64 	%rd41, %rd6, %rd40;
	shl.b64 	%rd42, %rd41, 2;
	add.s64 	%rd18, %rd2, %rd42;
	@%p7 bra 	$L__BB2_11;
	ld.global.f32 	%f103, [%rd17+128];
	ld.global.f32 	%f104, [%rd18+128];
$L__BB2_11:
	add.s32 	%r26, %r2, 64;
	cvt.u64.u32 	%rd43, %r26;
	setp.le.s64 	%p8, %rd21, %rd43;
	@%p8 bra 	$L__BB2_13;
	ld.global.f32 	%f105, [%rd17+256];
	ld.global.f32 	%f106, [%rd18+256];
$L__BB2_13:
	add.s32 	%r27, %r2, 96;
	cvt.u64.u32 	%rd44, %r27;
	setp.le.s64 	%p9, %rd21, %rd44;
	@%p9 bra 	$L__BB2_15;
	ld.global.f32 	%f107, [%rd17+384];
	ld.global.f32 	%f108, [%rd18+384];
$L__BB2_15:
	rcp.rn.f32 	%f69, %f43;
	fma.rn.f32 	%f102, %f69, %f101, %f102;
	fma.rn.f32 	%f104, %f69, %f103, %f104;
	fma.rn.f32 	%f106, %f69, %f105, %f106;
	fma.rn.f32 	%f108, %f69, %f107, %f108;
	@%p6 bra 	$L__BB2_17;
	st.global.f32 	[%rd16], %f102;
$L__BB2_17:
	add.s32 	%r28, %r2, 32;
	cvt.u64.u32 	%rd45, %r28;
	setp.le.s64 	%p11, %rd21, %rd45;
	@%p11 bra 	$L__BB2_19;
	st.global.f32 	[%rd18+128], %f104;
$L__BB2_19:
	add.s32 	%r29, %r2, 64;
	cvt.u64.u32 	%rd46, %r29;
	setp.le.s64 	%p12, %rd21, %rd46;
	@%p12 bra 	$L__BB2_21;
	st.global.f32 	[%rd18+256], %f106;
$L__BB2_21:
	add.s32 	%r30, %r2, 96;
	cvt.u64.u32 	%rd47, %r30;
	setp.le.s64 	%p13, %rd21, %rd47;
	@%p13 bra 	$L__BB2_23;
	st.global.f32 	[%rd18+384], %f108;
$L__BB2_23:
	add.s32 	%r39, %r39, 1;
	cvt.s64.s32 	%rd48, %r39;
	setp.le.s64 	%p14, %rd20, %rd48;
	@%p14 bra 	$L__BB2_44;
	shl.b64 	%rd49, %rd15, 2;
	add.s64 	%rd50, %rd4, %rd49;
	ld.global.f32 	%f74, [%rd50+4];
	ld.global.f32 	%f70, [%rd50];
	setp.eq.f32 	%p15, %f74, %f70;
	@%p15 bra 	$L__BB2_7;
	bra.uni 	$L__BB2_44;
$L__BB2_25:
	cvt.u64.u32 	%rd8, %r2;
	add.s32 	%r31, %r2, 32;
	cvt.u64.u32 	%rd9, %r31;
	add.s32 	%r32, %r2, 96;
	cvt.u64.u32 	%rd10, %r32;
	add.s32 	%r37, %r2, 64;
$L__BB2_26:
	setp.le.s64 	%p16, %rd21, %rd8;
	cvt.s64.s32 	%rd11, %r39;
	cvt.rzi.s32.f32 	%r33, %f74;
	mul.lo.s32 	%r5, %r33, %r3;
	mul.wide.s32 	%rd51, %r39, 4;
	add.s64 	%rd52, %rd3, %rd51;
	ld.global.f32 	%f72, [%rd52];
	cvt.rzi.s32.f32 	%r34, %f72;
	mul.lo.s32 	%r6, %r34, %r3;
	add.s32 	%r35, %r2, %r5;
	mul.wide.s32 	%rd53, %r35, 4;
	add.s64 	%rd12, %rd2, %rd53;
	@%p16 bra 	$L__BB2_28;
	add.s32 	%r36, %r2, %r6;
	mul.wide.s32 	%rd54, %r36, 4;
	add.s64 	%rd55, %rd1, %rd54;
	ld.global.f32 	%f84, [%rd55];
	ld.global.f32 	%f85, [%rd12];
$L__BB2_28:
	setp.le.s64 	%p17, %rd21, %rd9;
	cvt.s64.s32 	%rd56, %r6;
	add.s64 	%rd57, %rd8, %rd56;
	shl.b64 	%rd58, %rd57, 2;
	add.s64 	%rd13, %rd1, %rd58;
	cvt.s64.s32 	%rd59, %r5;
	add.s64 	%rd60, %rd8, %rd59;
	shl.b64 	%rd61, %rd60, 2;
	add.s64 	%rd14, %rd2, %rd61;
	@%p17 bra 	$L__BB2_30;
	ld.global.f32 	%f86, [%rd13+128];
	ld.global.f32 	%f87, [%rd14+128];
$L__BB2_30:
	cvt.u64.u32 	%rd62, %r37;
	setp.le.s64 	%p18, %rd21, %rd62;
	@%p18 bra 	$L__BB2_32;
	ld.global.f32 	%f88, [%rd13+256];
	ld.global.f32 	%f89, [%rd14+256];
$L__BB2_32:
	setp.le.s64 	%p19, %rd21, %rd10;
	@%p19 bra 	$L__BB2_34;
	ld.global.f32 	%f90, [%rd13+384];
	ld.global.f32 	%f91, [%rd14+384];
$L__BB2_34:
	add.f32 	%f85, %f85, %f84;
	add.f32 	%f87, %f87, %f86;
	add.f32 	%f89, %f89, %f88;
	add.f32 	%f91, %f91, %f90;
	@%p16 bra 	$L__BB2_36;
	st.global.f32 	[%rd12], %f85;
$L__BB2_36:
	@%p17 bra 	$L__BB2_38;
	st.global.f32 	[%rd14+128], %f87;
$L__BB2_38:
	add.s32 	%r38, %r2, 64;
	cvt.u64.u32 	%rd63, %r38;
	setp.le.s64 	%p22, %rd21, %rd63;
	@%p22 bra 	$L__BB2_40;
	st.global.f32 	[%rd14+256], %f89;
$L__BB2_40:
	@%p19 bra 	$L__BB2_42;
	st.global.f32 	[%rd14+384], %f91;
$L__BB2_42:
	add.s32 	%r39, %r39, 1;
	cvt.s64.s32 	%rd64, %r39;
	setp.le.s64 	%p24, %rd20, %rd64;
	@%p24 bra 	$L__BB2_44;
	shl.b64 	%rd65, %rd11, 2;
	add.s64 	%rd66, %rd4, %rd65;
	ld.global.f32 	%f74, [%rd66+4];
	ld.global.f32 	%f73, [%rd66];
	setp.eq.f32 	%p25, %f74, %f73;
	@%p25 bra 	$L__BB2_26;
$L__BB2_44:
	ret;

}


// ===== COMPILED SASS (sm_100) =====

	.target	sm_100

	.elftype	@"ET_EXEC"


//--------------------- .note.nv.tkinfo           --------------------------
	.section	.note.nv.tkinfo,"",@"SHT_NOTE"
	.sectionflags	@"SHF_NOTE_NV_TKINFO"
	.tkinfo
        /*0018*/ 	.word	0x00000002
        /*0030*/ 	.string	""
        /*0030*/ 	.string	"ptxas"
        /*0030*/ 	.string	"Cuda compilation tools, release 13.0, V13.0.88"
        /*0030*/ 	.string	"Build cuda_13.0.r13.0/compiler.36424714_0"
        /*0030*/ 	.string	"-arch sm_100 -m 64 "



//--------------------- .note.nv.cuinfo           --------------------------
	.section	.note.nv.cuinfo,"",@"SHT_NOTE"
	.sectionflags	@"SHF_NOTE_NV_CUINFO"
        /*0018*/ 	.short	0x0002
        /*001a*/ 	.short	0x0064
        /*001c*/ 	.short	0x0082
	.zero		2


//--------------------- .nv.info                  --------------------------
	.section	.nv.info,"",@"SHT_CUDA_INFO"
	.align	4


	//----- nvinfo : EIATTR_REGCOUNT
	.align		4
        /*0000*/ 	.byte	0x04, 0x2f
        /*0002*/ 	.short	(.L_1 - .L_0)
	.align		4
.L_0:
        /*0004*/ 	.word	index@(EmbeddingFW)
        /*0008*/ 	.word	0x00000014


	//----- nvinfo : EIATTR_FRAME_SIZE
	.align		4
.L_1:
        /*000c*/ 	.byte	0x04, 0x11
        /*000e*/ 	.short	(.L_3 - .L_2)
	.align		4
.L_2:
        /*0010*/ 	.word	index@(EmbeddingFW)
        /*0014*/ 	.word	0x00000000


	//----- nvinfo : EIATTR_REGCOUNT
	.align		4
.L_3:
        /*0018*/ 	.byte	0x04, 0x2f
        /*001a*/ 	.short	(.L_5 - .L_4)
	.align		4
.L_4:
        /*001c*/ 	.word	index@(EmbeddingGrad)
        /*0020*/ 	.word	0x0000001d


	//----- nvinfo : EIATTR_FRAME_SIZE
	.align		4
.L_5:
        /*0024*/ 	.byte	0x04, 0x11
        /*0026*/ 	.short	(.L_7 - .L_6)
	.align		4
.L_6:
        /*0028*/ 	.word	index@(EmbeddingGrad)
        /*002c*/ 	.word	0x00000000


	//----- nvinfo : EIATTR_REGCOUNT
	.align		4
.L_7:
        /*0030*/ 	.byte	0x04, 0x2f
        /*0032*/ 	.short	(.L_9 - .L_8)
	.align		4
.L_8:
        /*0034*/ 	.word	index@(embedding_backward_kernel)
        /*0038*/ 	.word	0x00000020


	//----- nvinfo : EIATTR_FRAME_SIZE
	.align		4
.L_9:
        /*003c*/ 	.byte	0x04, 0x11
        /*003e*/ 	.short	(.L_11 - .L_10)
	.align		4
.L_10:
        /*0040*/ 	.word	index@($__internal_0_$__cuda_sm20_rcp_rn_f32_slowpath)
        /*0044*/ 	.word	0x00000000


	//----- nvinfo : EIATTR_FRAME_SIZE
	.align		4
.L_11:
        /*0048*/ 	.byte	0x04, 0x11
        /*004a*/ 	.short	(.L_13 - .L_12)
	.align		4
.L_12:
        /*004c*/ 	.word	index@(embedding_backward_kernel)
        /*0050*/ 	.word	0x00000000


	//----- nvinfo : EIATTR_MIN_STACK_SIZE
	.align		4
.L_13:
        /*0054*/ 	.byte	0x04, 0x12
        /*0056*/ 	.short	(.L_15 - .L_14)
	.align		4
.L_14:
        /*0058*/ 	.word	index@(embedding_backward_kernel)
        /*005c*/ 	.word	0x00000000


	//----- nvinfo : EIATTR_MIN_STACK_SIZE
	.align		4
.L_15:
        /*0060*/ 	.byte	0x04, 0x12
        /*0062*/ 	.short	(.L_17 - .L_16)
	.align		4
.L_16:
        /*0064*/ 	.word	index@(EmbeddingGrad)
        /*0068*/ 	.word	0x00000000


	//----- nvinfo : EIATTR_MIN_STACK_SIZE
	.align		4
.L_17:
        /*006c*/ 	.byte	0x04, 0x12
        /*006e*/ 	.short	(.L_19 - .L_18)
	.align		4
.L_18:
        /*0070*/ 	.word	index@(EmbeddingFW)
        /*0074*/ 	.word	0x00000000
.L_19:


//--------------------- .nv.compat                --------------------------
	.section	.nv.compat,"",@"SHT_CUDA_COMPAT_INFO"
	.align	4
        /*0000*/ 	.byte	0x02, 0x09, 0x00, 0x00, 0x02, 0x02, 0x01, 0x00, 0x02, 0x05, 0x05, 0x00, 0x03, 0x07, 0x01, 0x01
        /*0010*/ 	.byte	0x02, 0x03, 0x00, 0x00, 0x02, 0x06, 0x01, 0x00, 0x04, 0x0b, 0x08, 0x00, 0x09, 0x00, 0x00, 0x00
        /*0020*/ 	.byte	0x00, 0x00, 0x00, 0x00


//--------------------- .nv.info.embedding_backward_kernel --------------------------
	.section	.nv.info.embedding_backward_kernel,"",@"SHT_CUDA_INFO"
	.sectionflags	@""
	.align	4


	//----- nvinfo : EIATTR_CUDA_API_VERSION
	.align		4
        /*0000*/ 	.byte	0x04, 0x37
        /*0002*/ 	.short	(.L_21 - .L_20)
.L_20:
        /*0004*/ 	.word	0x00000082


	//----- nvinfo : EIATTR_KPARAM_INFO
	.align		4
.L_21:
        /*0008*/ 	.byte	0x04, 0x17
        /*000a*/ 	.short	(.L_23 - .L_22)
.L_22:
        /*000c*/ 	.word	0x00000000
        /*0010*/ 	.short	0x0007
        /*0012*/ 	.short	0x0038
        /*0014*/ 	.byte	0x00, 0xf0, 0x11, 0x00


	//----- nvinfo : EIATTR_KPARAM_INFO
	.align		4
.L_23:
        /*0018*/ 	.byte	0x04, 0x17
        /*001a*/ 	.short	(.L_25 - .L_24)
.L_24:
        /*001c*/ 	.word	0x00000000
        /*0020*/ 	.short	0x0006
        /*0022*/ 	.short	0x0030
        /*0024*/ 	.byte	0x00, 0xf0, 0x21, 0x00


	//----- nvinfo : EIATTR_KPARAM_INFO
	.align		4
.L_25:
        /*0028*/ 	.byte	0x04, 0x17
        /*002a*/ 	.short	(.L_27 - .L_26)
.L_26:
        /*002c*/ 	.word	0x00000000
        /*0030*/ 	.short	0x0005
        /*0032*/ 	.short	0x0028
        /*0034*/ 	.byte	0x00, 0xf0, 0x21, 0x00


	//----- nvinfo : EIATTR_KPARAM_INFO
	.align		4
.L_27:
        /*0038*/ 	.byte	0x04, 0x17
        /*003a*/ 	.short	(.L_29 - .L_28)
.L_28:
        /*003c*/ 	.word	0x00000000
        /*0040*/ 	.short	0x0004
        /*0042*/ 	.short	0x0020
        /*0044*/ 	.byte	0x00, 0xf5, 0x21, 0x00


	//----- nvinfo : EIATTR_KPARAM_INFO
	.align		4
.L_29:
        /*0048*/ 	.byte	0x04, 0x17
        /*004a*/ 	.short	(.L_31 - .L_30)
.L_30:
        /*004c*/ 	.word	0x00000000
        /*0050*/ 	.short	0x0003
        /*0052*/ 	.short	0x0018
        /*0054*/ 	.byte	0x00, 0xf5, 0x21, 0x00


	//----- nvinfo : EIATTR_KPARAM_INFO
	.align		4
.L_31:
        /*0058*/ 	.byte	0x04, 0x17
        /*005a*/ 	.short	(.L_33 - .L_32)
.L_32:
        /*005c*/ 	.word	0x00000000
        /*0060*/ 	.short	0x0002
        /*0062*/ 	.short	0x0010
        /*0064*/ 	.byte	0x00, 0xf5, 0x21, 0x00


	//----- nvinfo : EIATTR_KPARAM_INFO
	.align		4
.L_33:
        /*0068*/ 	.byte	0x04, 0x17
        /*006a*/ 	.short	(.L_35 - .L_34)
.L_34:
        /*006c*/ 	.word	0x00000000
        /*0070*/ 	.short	0x0001
        /*0072*/ 	.short	0x0008
        /*0074*/ 	.byte	0x00, 0xf5, 0x21, 0x00


	//----- nvinfo : EIATTR_KPARAM_INFO
	.align		4
.L_35:
        /*0078*/ 	.byte	0x04, 0x17
        /*007a*/ 	.short	(.L_37 - .L_36)
.L_36:
        /*007c*/ 	.word	0x00000000
        /*0080*/ 	.short	0x0000
        /*0082*/ 	.short	0x0000
        /*0084*/ 	.byte	0x00, 0xf5, 0x21, 0x00


	//----- nvinfo : EIATTR_SPARSE_MMA_MASK
	.align		4
.L_37:
        /*0088*/ 	.byte	0x03, 0x50
        /*008a*/ 	.short	0x0000


	//----- nvinfo : EIATTR_MAXREG_COUNT
	.align		4
        /*008c*/ 	.byte	0x03, 0x1b
        /*008e*/ 	.short	0x00ff


	//----- nvinfo : EIATTR_MERCURY_ISA_VERSION
	.align		4
        /*0090*/ 	.byte	0x03, 0x5f
        /*0092*/ 	.short	0x0101


	//----- nvinfo : EIATTR_VRC_CTA_INIT_COUNT
	.align		4
        /*0094*/ 	.byte	0x02, 0x4a
	.zero		1
	.zero		1


	//----- nvinfo : EIATTR_EXIT_INSTR_OFFSETS
	.align		4
        /*0098*/ 	.byte	0x04, 0x1c
        /*009a*/ 	.short	(.L_39 - .L_38)


	//   ....[0]....
.L_38:
        /*009c*/ 	.word	0x00000080


	//   ....[1]....
        /*00a0*/ 	.word	0x00000170


	//   ....[2]....
        /*00a4*/ 	.word	0x000001c0


	//   ....[3]....
        /*00a8*/ 	.word	0x000007a0


	//   ....[4]....
        /*00ac*/ 	.word	0x00000830


	//   ....[5]....
        /*00b0*/ 	.word	0x00000c00


	//   ....[6]....
        /*00b4*/ 	.word	0x00000cb0


	//----- nvinfo : EIATTR_CRS_STACK_SIZE
	.align		4
.L_39:
        /*00b8*/ 	.byte	0x04, 0x1e
        /*00ba*/ 	.short	(.L_41 - .L_40)
.L_40:
        /*00bc*/ 	.word	0x00000000


	//----- nvinfo : EIATTR_CBANK_PARAM_SIZE
	.align		4
.L_41:
        /*00c0*/ 	.byte	0x03, 0x19
        /*00c2*/ 	.short	0x003c


	//----- nvinfo : EIATTR_PARAM_CBANK
	.align		4
        /*00c4*/ 	.byte	0x04, 0x0a
        /*00c6*/ 	.short	(.L_43 - .L_42)
	.align		4
.L_42:
        /*00c8*/ 	.word	index@(.nv.constant0.embedding_backward_kernel)
        /*00cc*/ 	.short	0x0380
        /*00ce*/ 	.short	0x003c


	//----- nvinfo : EIATTR_SW_WAR
	.align		4
.L_43:
        /*00d0*/ 	.byte	0x04, 0x36
        /*00d2*/ 	.short	(.L_45 - .L_44)
.L_44:
        /*00d4*/ 	.word	0x00000008
.L_45:


//--------------------- .nv.info.EmbeddingGrad    --------------------------
	.section	.nv.info.EmbeddingGrad,"",@"SHT_CUDA_INFO"
	.sectionflags	@""
	.align	4


	//----- nvinfo : EIATTR_CUDA_API_VERSION
	.align		4
        /*0000*/ 	.byte	0x04, 0x37
        /*0002*/ 	.short	(.L_47 - .L_46)
.L_46:
        /*0004*/ 	.word	0x00000082


	//----- nvinfo : EIATTR_KPARAM_INFO
	.align		4
.L_47:
        /*0008*/ 	.byte	0x04, 0x17
        /*000a*/ 	.short	(.L_49 - .L_48)
.L_48:
        /*000c*/ 	.word	0x00000000
        /*0010*/ 	.short	0x0005
        /*0012*/ 	.short	0x0020
        /*0014*/ 	.byte	0x00, 0xf0, 0x11, 0x00


	//----- nvinfo : EIATTR_KPARAM_INFO
	.align		4
.L_49:
        /*0018*/ 	.byte	0x04, 0x17
        /*001a*/ 	.short	(.L_51 - .L_50)
.L_50:
        /*001c*/ 	.word	0x00000000
        /*0020*/ 	.short	0x0004
        /*0022*/ 	.short	0x001c
        /*0024*/ 	.byte	0x00, 0xf0, 0x11, 0x00


	//----- nvinfo : EIATTR_KPARAM_INFO
	.align		4
.L_51:
        /*0028*/ 	.byte	0x04, 0x17
        /*002a*/ 	.short	(.L_53 - .L_52)
.L_52:
        /*002c*/ 	.word	0x00000000
        /*0030*/ 	.short	0x0003
        /*0032*/ 	.short	0x0018
        /*0034*/ 	.byte	0x00, 0xf0, 0x11, 0x00


	//----- nvinfo : EIATTR_KPARAM_INFO
	.align		4
.L_53:
        /*0038*/ 	.byte	0x04, 0x17
        /*003a*/ 	.short	(.L_55 - .L_54)
.L_54:
        /*003c*/ 	.word	0x00000000
        /*0040*/ 	.short	0x0002
        /*0042*/ 	.short	0x0010
        /*0044*/ 	.byte	0x00, 0xf5, 0x21, 0x00


	//----- nvinfo : EIATTR_KPARAM_INFO
	.align		4
.L_55:
        /*0048*/ 	.byte	0x04, 0x17
        /*004a*/ 	.short	(.L_57 - .L_56)
.L_56:
        /*004c*/ 	.word	0x00000000
        /*0050*/ 	.short	0x0001
        /*0052*/ 	.short	0x0008
        /*0054*/ 	.byte	0x00, 0xf5, 0x21, 0x00


	//----- nvinfo : EIATTR_KPARAM_INFO
	.align		4
.L_57:
        /*0058*/ 	.byte	0x04, 0x17
        /*005a*/ 	.short	(.L_59 - .L_58)
.L_58:
        /*005c*/ 	.word	0x00000000
        /*0060*/ 	.short	0x0000
        /*0062*/ 	.short	0x0000
        /*0064*/ 	.byte	0x00, 0xf5, 0x21, 0x00


	//----- nvinfo : EIATTR_SPARSE_MMA_MASK
	.align		4
.L_59:
        /*0068*/ 	.byte	0x03, 0x50
        /*006a*/ 	.short	0x0000


	//----- nvinfo : EIATTR_MAXREG_COUNT
	.align		4
        /*006c*/ 	.byte	0x03, 0x1b
        /*006e*/ 	.short	0x00ff


	//----- nvinfo : EIATTR_MERCURY_ISA_VERSION
	.align		4
        /*0070*/ 	.byte	0x03, 0x5f
        /*0072*/ 	.short	0x0101


	//----- nvinfo : EIATTR_VRC_CTA_INIT_COUNT
	.align		4
        /*0074*/ 	.byte	0x02, 0x4a
	.zero		1
	.zero		1


	//----- nvinfo : EIATTR_EXIT_INSTR_OFFSETS
	.align		4
        /*0078*/ 	.byte	0x04, 0x1c
        /*007a*/ 	.short	(.L_61 - .L_60)


	//   ....[0]....
.L_60:
        /*007c*/ 	.word	0x00000070


	//   ....[1]....
        /*0080*/ 	.word	0x00000990


	//----- nvinfo : EIATTR_CRS_STACK_SIZE
	.align		4
.L_61:
        /*0084*/ 	.byte	0x04, 0x1e
        /*0086*/ 	.short	(.L_63 - .L_62)
.L_62:
        /*0088*/ 	.word	0x00000000


	//----- nvinfo : EIATTR_CBANK_PARAM_SIZE
	.align		4
.L_63:
        /*008c*/ 	.byte	0x03, 0x19
        /*008e*/ 	.short	0x0024


	//----- nvinfo : EIATTR_PARAM_CBANK
	.align		4
        /*0090*/ 	.byte	0x04, 0x0a
        /*0092*/ 	.short	(.L_65 - .L_64)
	.align		4
.L_64:
        /*0094*/ 	.word	index@(.nv.constant0.EmbeddingGrad)
        /*0098*/ 	.short	0x0380
        /*009a*/ 	.short	0x0024


	//----- nvinfo : EIATTR_SW_WAR
	.align		4
.L_65:
        /*009c*/ 	.byte	0x04, 0x36
        /*009e*/ 	.short	(.L_67 - .L_66)
.L_66:
        /*00a0*/ 	.word	0x00000008
.L_67:


//--------------------- .nv.info.EmbeddingFW      --------------------------
	.section	.nv.info.EmbeddingFW,"",@"SHT_CUDA_INFO"
	.sectionflags	@""
	.align	4


	//----- nvinfo : EIATTR_CUDA_API_VERSION
	.align		4
        /*0000*/ 	.byte	0x04, 0x37
        /*0002*/ 	.short	(.L_69 - .L_68)
.L_68:
        /*0004*/ 	.word	0x00000082


	//----- nvinfo : EIATTR_KPARAM_INFO
	.align		4
.L_69:
        /*0008*/ 	.byte	0x04, 0x17
        /*000a*/ 	.short	(.L_71 - .L_70)
.L_70:
        /*000c*/ 	.word	0x00000000
        /*0010*/ 	.short	0x0005
        /*0012*/ 	.short	0x0020
        /*0014*/ 	.byte	0x00, 0xf0, 0x11, 0x00


	//----- nvinfo : EIATTR_KPARAM_INFO
	.align		4
.L_71:
        /*0018*/ 	.byte	0x04, 0x17
        /*001a*/ 	.short	(.L_73 - .L_72)
.L_72:
        /*001c*/ 	.word	0x00000000
        /*0020*/ 	.short	0x0004
        /*0022*/ 	.short	0x001c
        /*0024*/ 	.byte	0x00, 0xf0, 0x11, 0x00


	//----- nvinfo : EIATTR_KPARAM_INFO
	.align		4
.L_73:
        /*0028*/ 	.byte	0x04, 0x17
        /*002a*/ 	.short	(.L_75 - .L_74)
.L_74:
        /*002c*/ 	.word	0x00000000
        /*0030*/ 	.short	0x0003
        /*0032*/ 	.short	0x0018
        /*0034*/ 	.byte	0x00, 0xf0, 0x11, 0x00


	//----- nvinfo : EIATTR_KPARAM_INFO
	.align		4
.L_75:
        /*0038*/ 	.byte	0x04, 0x17
        /*003a*/ 	.short	(.L_77 - .L_76)
.L_76:
        /*003c*/ 	.word	0x00000000
        /*0040*/ 	.short	0x0002
        /*0042*/ 	.short	0x0010
        /*0044*/ 	.byte	0x00, 0xf5, 0x21, 0x00


	//----- nvinfo : EIATTR_KPARAM_INFO
	.align		4
.L_77:
        /*0048*/ 	.byte	0x04, 0x17
        /*004a*/ 	.short	(.L_79 - .L_78)
.L_78:
        /*004c*/ 	.word	0x00000000
        /*0050*/ 	.short	0x0001
        /*0052*/ 	.short	0x0008
        /*0054*/ 	.byte	0x00, 0xf5, 0x21, 0x00


	//----- nvinfo : EIATTR_KPARAM_INFO
	.align		4
.L_79:
        /*0058*/ 	.byte	0x04, 0x17
        /*005a*/ 	.short	(.L_81 - .L_80)
.L_80:
        /*005c*/ 	.word	0x00000000
        /*0060*/ 	.short	0x0000
        /*0062*/ 	.short	0x0000
        /*0064*/ 	.byte	0x00, 0xf5, 0x21, 0x00


	//----- nvinfo : EIATTR_SPARSE_MMA_MASK
	.align		4
.L_81:
        /*0068*/ 	.byte	0x03, 0x50
        /*006a*/ 	.short	0x0000


	//----- nvinfo : EIATTR_MAXREG_COUNT
	.align		4
        /*006c*/ 	.byte	0x03, 0x1b
        /*006e*/ 	.short	0x00ff


	//----- nvinfo : EIATTR_MERCURY_ISA_VERSION
	.align		4
        /*0070*/ 	.byte	0x03, 0x5f
        /*0072*/ 	.short	0x0101


	//----- nvinfo : EIATTR_VRC_CTA_INIT_COUNT
	.align		4
        /*0074*/ 	.byte	0x02, 0x4a
	.zero		1
	.zero		1


	//----- nvinfo : EIATTR_EXIT_INSTR_OFFSETS
	.align		4
        /*0078*/ 	.byte	0x04, 0x1c
        /*007a*/ 	.short	(.L_83 - .L_82)


	//   ....[0]....
.L_82:
        /*007c*/ 	.word	0x00000070


	//   ....[1]....
        /*0080*/ 	.word	0x00000320


	//----- nvinfo : EIATTR_CRS_STACK_SIZE
	.align		4
.L_83:
        /*0084*/ 	.byte	0x04, 0x1e
        /*0086*/ 	.short	(.L_85 - .L_84)
.L_84:
        /*0088*/ 	.word	0x00000000


	//----- nvinfo : EIATTR_CBANK_PARAM_SIZE
	.align		4
.L_85:
        /*008c*/ 	.byte	0x03, 0x19
        /*008e*/ 	.short	0x0024


	//----- nvinfo : EIATTR_PARAM_CBANK
	.align		4
        /*0090*/ 	.byte	0x04, 0x0a
        /*0092*/ 	.short	(.L_87 - .L_86)
	.align		4
.L_86:
        /*0094*/ 	.word	index@(.nv.constant0.EmbeddingFW)
        /*0098*/ 	.short	0x0380
        /*009a*/ 	.short	0x0024


	//----- nvinfo : EIATTR_SW_WAR
	.align		4
.L_87:
        /*009c*/ 	.byte	0x04, 0x36
        /*009e*/ 	.short	(.L_89 - .L_88)
.L_88:
        /*00a0*/ 	.word	0x00000008
.L_89:


//--------------------- .nv.callgraph             --------------------------
	.section	.nv.callgraph,"",@"SHT_CUDA_CALLGRAPH"
	.align	4
	.sectionentsize	8
	.align		4
        /*0000*/ 	.word	0x00000000
	.align		4
        /*0004*/ 	.word	0xffffffff
	.align		4
        /*0008*/ 	.word	0x00000000
	.align		4
        /*000c*/ 	.word	0xfffffffe
	.align		4
        /*0010*/ 	.word	0x00000000
	.align		4
        /*0014*/ 	.word	0xfffffffd
	.align		4
        /*0018*/ 	.word	0x00000000
	.align		4
        /*001c*/ 	.word	0xfffffffc


//--------------------- .text.embedding_backward_kernel --------------------------
	.section	.text.embedding_backward_kernel,"ax",@progbits
	.align	128
        .global         embedding_backward_kernel
        .type           embedding_backward_kernel,@function
        .size           embedding_backward_kernel,(.L_x_27 - embedding_backward_kernel)
        .other          embedding_backward_kernel,@"STO_CUDA_ENTRY STV_DEFAULT"
embedding_backward_kernel:
.text.embedding_backward_kernel:
[----:B------:R-:W-:Y:S01]  /*0000*/  LDC R1, c[0x0][0x37c] ;  /* 0x0000df00ff017b82 */ /* 0x000fe20000000800 */
[----:B------:R-:W0:Y:S01]  /*0010*/  S2R R0, SR_CTAID.X ;  /* 0x0000000000007919 */ /* 0x000e220000002500 */
[----:B------:R-:W1:Y:S01]  /*0020*/  LDCU.64 UR4, c[0x0][0x3a8] ;  /* 0x00007500ff0477ac */ /* 0x000e620008000a00 */
[----:B------:R-:W0:Y:S02]  /*0030*/  S2R R3, SR_TID.Y ;  /* 0x0000000000037919 */ /* 0x000e240000002200 */
[----:B0-----:R-:W-:-:S05]  /*0040*/  IMAD R0, R0, 0x4, R3 ;  /* 0x0000000400007824 */ /* 0x001fca00078e0203 */
[----:B-1----:R-:W-:Y:S02]  /*0050*/  ISETP.GE.U32.AND P0, PT, R0, UR4, PT ;  /* 0x0000000400007c0c */ /* 0x002fe4000bf06070 */
[----:B------:R-:W-:-:S04]  /*0060*/  SHF.R.S32.HI R3, RZ, 0x1f, R0 ;  /* 0x0000001fff037819 */ /* 0x000fc80000011400 */
[----:B------:R-:W-:-:S13]  /*0070*/  ISETP.GE.AND.EX P0, PT, R3, UR5, PT, P0 ;  /* 0x0000000503007c0c */ /* 0x000fda000bf06300 */
[----:B------:R-:W-:Y:S05]  /*0080*/  @P0 EXIT ;  /* 0x000000000000094d */ /* 0x000fea0003800000 */
[----:B------:R-:W-:Y:S01]  /*0090*/  ISETP.NE.AND P0, PT, R0, RZ, PT ;  /* 0x000000ff0000720c */ /* 0x000fe20003f05270 */
[----:B------:R-:W0:-:S12]  /*00a0*/  LDCU.64 UR6, c[0x0][0x358] ;  /* 0x00006b00ff0677ac */ /* 0x000e180008000a00 */
[----:B------:R-:W1:Y:S02]  /*00b0*/  @!P0 LDC.64 R16, c[0x0][0x380] ;  /* 0x0000e000ff108b82 */ /* 0x000e640000000a00 */
[----:B-1----:R-:W-:-:S04]  /*00c0*/  @!P0 LEA R16, P1, R0, R16, 0x2 ;  /* 0x0000001000108211 */ /* 0x002fc800078210ff */
[----:B------:R-:W-:-:S05]  /*00d0*/  @!P0 LEA.HI.X R17, R0, R17, R3, 0x2, P1 ;  /* 0x0000001100118211 */ /* 0x000fca00008f1403 */
[----:B0-----:R0:W5:Y:S01]  /*00e0*/  @!P0 LDG.E R16, desc[UR6][R16.64] ;  /* 0x0000000610108981 */ /* 0x001162000c1e1900 */
[----:B------:R-:W-:Y:S04]  /*00f0*/  BSSY.RECONVERGENT B0, `(.L_x_0) ;  /* 0x0000009000007945 */ /* 0x000fe80003800200 */
[----:B------:R-:W-:Y:S05]  /*0100*/  @!P0 BRA `(.L_x_1) ;  /* 0x00000000001c8947 */ /* 0x000fea0003800000 */
[----:B------:R-:W1:Y:S02]  /*0110*/  LDCU.64 UR4, c[0x0][0x380] ;  /* 0x00007000ff0477ac */ /* 0x000e640008000a00 */
[----:B-1----:R-:W-:-:S04]  /*0120*/  LEA R2, P0, R0, UR4, 0x2 ;  /* 0x0000000400027c11 */ /* 0x002fc8000f8010ff */
[----:B------:R-:W-:-:S05]  /*0130*/  LEA.HI.X R3, R0, UR5, R3, 0x2, P0 ;  /* 0x0000000500037c11 */ /* 0x000fca00080f1403 */
[----:B-----5:R-:W2:Y:S04]  /*0140*/  LDG.E R16, desc[UR6][R2.64] ;  /* 0x0000000602107981 */ /* 0x020ea8000c1e1900 */
[----:B------:R-:W2:Y:S02]  /*0150*/  LDG.E R4, desc[UR6][R2.64+-0x4] ;  /* 0xfffffc0602047981 */ /* 0x000ea4000c1e1900 */
[----:B--2---:R-:W-:-:S13]  /*0160*/  FSETP.NEU.AND P0, PT, R16, R4, PT ;  /* 0x000000041000720b */ /* 0x004fda0003f0d000 */
[----:B------:R-:W-:Y:S05]  /*0170*/  @!P0 EXIT ;  /* 0x000000000000894d */ /* 0x000fea0003800000 */
.L_x_1:
[----:B------:R-:W-:Y:S05]  /*0180*/  BSYNC.RECONVERGENT B0 ;  /* 0x0000000000007941 */ /* 0x000fea0003800200 */
.L_x_0:
[----:B------:R-:W1:Y:S02]  /*0190*/  LDCU UR4, c[0x0][0x3b8] ;  /* 0x00007700ff0477ac */ /* 0x000e640008000800 */
[----:B-1----:R-:W-:-:S04]  /*01a0*/  I2FP.F32.S32 R3, UR4 ;  /* 0x0000000400037c45 */ /* 0x002fc80008201400 */
[----:B-----5:R-:W-:-:S13]  /*01b0*/  FSETP.NEU.AND P0, PT, R16, R3, PT ;  /* 0x000000031000720b */ /* 0x020fda0003f0d000 */
[----:B------:R-:W-:Y:S05]  /*01c0*/  @!P0 EXIT ;  /* 0x000000000000894d */ /* 0x000fea0003800000 */
[----:B------:R-:W1:Y:S01]  /*01d0*/  LDCU.64 UR8, c[0x0][0x3a0] ;  /* 0x00007400ff0877ac */ /* 0x000e620008000a00 */
[----:B------:R-:W2:Y:S01]  /*01e0*/  S2R R3, SR_TID.X ;  /* 0x0000000000037919 */ /* 0x000ea20000002100 */
[----:B------:R-:W3:Y:S08]  /*01f0*/  S2UR UR4, SR_CTAID.Y ;  /* 0x00000000000479c3 */ /* 0x000ef00000002600 */
[----:B------:R-:W3:Y:S01]  /*0200*/  LDC R2, c[0x0][0x360] ;  /* 0x0000d800ff027b82 */ /* 0x000ee20000000800 */
[----:B-1----:R-:W-:-:S04]  /*0210*/  UISETP.NE.U32.AND UP0, UPT, UR8, URZ, UPT ;  /* 0x000000ff0800728c */ /* 0x002fc8000bf05070 */
[----:B------:R-:W-:Y:S01]  /*0220*/  UISETP.NE.AND.EX UP0, UPT, UR9, URZ, UPT, UP0 ;  /* 0x000000ff0900728c */ /* 0x000fe2000bf05300 */
[----:B---3--:R-:W-:-:S04]  /*0230*/  IMAD R2, R2, UR4, RZ ;  /* 0x0000000402027c24 */ /* 0x008fc8000f8e02ff */
[----:B--2---:R-:W-:-:S04]  /*0240*/  IMAD R2, R2, 0x4, R3 ;  /* 0x0000000402027824 */ /* 0x004fc800078e0203 */
[----:B------:R-:W-:Y:S05]  /*0250*/  BRA.U !UP0, `(.L_x_2) ;  /* 0x0000000508787547 */ /* 0x000fea000b800000 */
[----:B------:R-:W1:Y:S01]  /*0260*/  LDC.64 R14, c[0x0][0x388] ;  /* 0x0000e200ff0e7b82 */ /* 0x000e620000000a00 */
[----:B------:R-:W-:Y:S01]  /*0270*/  BSSY.RECONVERGENT B0, `(.L_x_3) ;  /* 0x000005b000007945 */ /* 0x000fe20003800200 */
[----:B0-----:R-:W-:Y:S01]  /*0280*/  VIADD R17, R2, 0x20 ;  /* 0x0000002002117836 */ /* 0x001fe20000000000 */
[----:B------:R-:W0:Y:S01]  /*0290*/  LDCU.64 UR4, c[0x0][0x3b0] ;  /* 0x00007600ff0477ac */ /* 0x000e220008000a00 */
[----:B------:R-:W2:Y:S04]  /*02a0*/  LDCU.64 UR12, c[0x0][0x3a8] ;  /* 0x00007500ff0c77ac */ /* 0x000ea80008000a00 */
[----:B------:R-:W3:Y:S01]  /*02b0*/  LDC.64 R12, c[0x0][0x398] ;  /* 0x0000e600ff0c7b82 */ /* 0x000ee20000000a00 */
[----:B------:R-:W4:Y:S01]  /*02c0*/  LDCU.64 UR14, c[0x0][0x380] ;  /* 0x00007000ff0e77ac */ /* 0x000f220008000a00 */
[----:B------:R-:W0:Y:S06]  /*02d0*/  LDCU.128 UR8, c[0x0][0x390] ;  /* 0x00007200ff0877ac */ /* 0x000e2c0008000c00 */
[----:B------:R-:W0:Y:S02]  /*02e0*/  LDC.64 R10, c[0x0][0x3a0] ;  /* 0x0000e800ff0a7b82 */ /* 0x000e240000000a00 */
.L_x_7:
[----:B-1----:R-:W-:-:S06]  /*02f0*/  IMAD.WIDE R18, R0, 0x4, R14 ;  /* 0x0000000400127825 */ /* 0x002fcc00078e020e */
[----:B------:R-:W2:Y:S01]  /*0300*/  LDG.E R18, desc[UR6][R18.64] ;  /* 0x0000000612127981 */ /* 0x000ea2000c1e1900 */
[----:B------:R-:W1:Y:S01]  /*0310*/  F2I.TRUNC.NTZ R23, R16 ;  /* 0x0000001000177305 */ /* 0x000e62000020f100 */
[C---:B0-----:R-:W-:Y:S01]  /*0320*/  ISETP.GE.U32.AND P0, PT, R2.reuse, UR4, PT ;  /* 0x0000000402007c0c */ /* 0x041fe2000bf06070 */
[----:B------:R-:W-:Y:S01]  /*0330*/  VIADD R9, R2, 0x40 ;  /* 0x0000004002097836 */ /* 0x000fe20000000000 */
[----:B------:R-:W-:Y:S02]  /*0340*/  ISETP.GE.U32.AND P2, PT, R17, UR4, PT ;  /* 0x0000000411007c0c */ /* 0x000fe4000bf46070 */
[----:B------:R-:W-:Y:S02]  /*0350*/  ISETP.GE.AND.EX P0, PT, RZ, UR5, PT, P0 ;  /* 0x00000005ff007c0c */ /* 0x000fe4000bf06300 */
[----:B------:R-:W-:Y:S01]  /*0360*/  ISETP.GE.U32.AND P3, PT, R9, UR4, PT ;  /* 0x0000000409007c0c */ /* 0x000fe2000bf66070 */
[----:B-1----:R-:W-:-:S05]  /*0370*/  IMAD R23, R23, UR4, RZ ;  /* 0x0000000417177c24 */ /* 0x002fca000f8e02ff */
[----:B------:R-:W-:-:S04]  /*0380*/  IADD3 R20, P1, PT, R2, R23, RZ ;  /* 0x0000001702147210 */ /* 0x000fc80007f3e0ff */
[----:B------:R-:W-:Y:S02]  /*0390*/  LEA.HI.X.SX32 R21, R23, RZ, 0x1, P1 ;  /* 0x000000ff17157211 */ /* 0x000fe400008f0eff */
[----:B------:R-:W-:-:S04]  /*03a0*/  LEA R8, P4, R20, UR10, 0x2 ;  /* 0x0000000a14087c11 */ /* 0x000fc8000f8810ff */
[----:B------:R-:W-:Y:S01]  /*03b0*/  LEA.HI.X R9, R20, UR11, R21, 0x2, P4 ;  /* 0x0000000b14097c11 */ /* 0x000fe2000a0f1415 */
[----:B------:R-:W-:Y:S01]  /*03c0*/  VIADD R21, R2, 0x60 ;  /* 0x0000006002157836 */ /* 0x000fe20000000000 */
[----:B------:R-:W-:Y:S02]  /*03d0*/  ISETP.GE.AND.EX P2, PT, RZ, UR5, PT, P2 ;  /* 0x00000005ff007c0c */ /* 0x000fe4000bf46320 */
[----:B------:R-:W-:-:S11]  /*03e0*/  ISETP.GE.AND.EX P3, PT, RZ, UR5, PT, P3 ;  /* 0x00000005ff007c0c */ /* 0x000fd6000bf66330 */
[----:B------:R0:W5:Y:S04]  /*03f0*/  @!P2 LDG.E R24, desc[UR6][R8.64+0x80] ;  /* 0x000080060818a981 */ /* 0x000168000c1e1900 */
[----:B------:R0:W5:Y:S01]  /*0400*/  @!P3 LDG.E R25, desc[UR6][R8.64+0x100] ;  /* 0x000100060819b981 */ /* 0x000162000c1e1900 */
[----:B--2---:R1:W2:Y:S02]  /*0410*/  F2I.TRUNC.NTZ R27, R18 ;  /* 0x00000012001b7305 */ /* 0x0042a4000020f100 */
[----:B-1----:R-:W1:Y:S01]  /*0420*/  @!P0 LDC.64 R18, c[0x0][0x390] ;  /* 0x0000e400ff128b82 */ /* 0x002e620000000a00 */
[----:B--2---:R-:W-:-:S05]  /*0430*/  IMAD R27, R27, UR4, RZ ;  /* 0x000000041b1b7c24 */ /* 0x004fca000f8e02ff */
[----:B------:R-:W-:-:S04]  /*0440*/  IADD3 R17, P1, PT, R2, R27, RZ ;  /* 0x0000001b02117210 */ /* 0x000fc80007f3e0ff */
[----:B------:R-:W-:Y:S02]  /*0450*/  LEA.HI.X.SX32 R20, R27, RZ, 0x1, P1 ;  /* 0x000000ff1b147211 */ /* 0x000fe400008f0eff */
[----:B------:R-:W-:Y:S02]  /*0460*/  LEA R16, P4, R17, UR8, 0x2 ;  /* 0x0000000811107c11 */ /* 0x000fe4000f8810ff */
[----:B------:R-:W-:Y:S02]  /*0470*/  ISETP.GE.U32.AND P1, PT, R21, UR4, PT ;  /* 0x0000000415007c0c */ /* 0x000fe4000bf26070 */
[----:B------:R-:W-:Y:S01]  /*0480*/  LEA.HI.X R17, R17, UR9, R20, 0x2, P4 ;  /* 0x0000000911117c11 */ /* 0x000fe2000a0f1414 */
[----:B------:R-:W-:-:S04]  /*0490*/  IMAD.WIDE R20, R0, 0x4, R10 ;  /* 0x0000000400147825 */ /* 0x000fc800078e020a */
[C---:B------:R-:W-:Y:S01]  /*04a0*/  @!P0 IMAD.IADD R29, R2.reuse, 0x1, R27 ;  /* 0x00000001021d8824 */ /* 0x040fe200078e021b */
[----:B------:R0:W5:Y:S04]  /*04b0*/  @!P2 LDG.E R3, desc[UR6][R16.64+0x80] ;  /* 0x000080061003a981 */ /* 0x000168000c1e1900 */
[----:B------:R-:W2:Y:S01]  /*04c0*/  LDG.E R20, desc[UR6][R20.64] ;  /* 0x0000000614147981 */ /* 0x000ea2000c1e1900 */
[----:B------:R-:W-:Y:S01]  /*04d0*/  IMAD.IADD R27, R2, 0x1, R23 ;  /* 0x00000001021b7824 */ /* 0x000fe200078e0217 */
[----:B------:R-:W-:Y:S01]  /*04e0*/  ISETP.GE.AND.EX P1, PT, RZ, UR5, PT, P1 ;  /* 0x00000005ff007c0c */ /* 0x000fe2000bf26310 */
[----:B-1----:R-:W-:Y:S01]  /*04f0*/  @!P0 IMAD.WIDE R22, R29, 0x4, R18 ;  /* 0x000000041d168825 */ /* 0x002fe200078e0212 */
[----:B------:R0:W5:Y:S03]  /*0500*/  @!P3 LDG.E R4, desc[UR6][R16.64+0x100] ;  /* 0x000100061004b981 */ /* 0x000166000c1e1900 */
[----:B---3--:R-:W-:Y:S01]  /*0510*/  IMAD.WIDE R18, R27, 0x4, R12 ;  /* 0x000000041b127825 */ /* 0x008fe200078e020c */
[----:B------:R0:W5:Y:S04]  /*0520*/  @!P0 LDG.E R6, desc[UR6][R22.64] ;  /* 0x0000000616068981 */ /* 0x000168000c1e1900 */
[----:B------:R0:W5:Y:S04]  /*0530*/  @!P0 LDG.E R7, desc[UR6][R18.64] ;  /* 0x0000000612078981 */ /* 0x000168000c1e1900 */
[----:B------:R0:W5:Y:S04]  /*0540*/  @!P1 LDG.E R5, desc[UR6][R16.64+0x180] ;  /* 0x0001800610059981 */ /* 0x000168000c1e1900 */
[----:B------:R0:W5:Y:S01]  /*0550*/  @!P1 LDG.E R26, desc[UR6][R8.64+0x180] ;  /* 0x00018006081a9981 */ /* 0x000162000c1e1900 */
[----:B------:R-:W-:Y:S01]  /*0560*/  BSSY.RECONVERGENT B1, `(.L_x_4) ;  /* 0x000000e000017945 */ /* 0x000fe20003800200 */
[----:B--2---:R-:W-:-:S05]  /*0570*/  VIADD R21, R20, 0x1800000 ;  /* 0x0180000014157836 */ /* 0x004fca0000000000 */
[----:B------:R-:W-:-:S04]  /*0580*/  LOP3.LUT R21, R21, 0x7f800000, RZ, 0xc0, !PT ;  /* 0x7f80000015157812 */ /* 0x000fc800078ec0ff */
[----:B------:R-:W-:Y:S02]  /*0590*/  ISETP.GT.U32.AND P1, PT, R21, 0x1ffffff, PT ;  /* 0x01ffffff1500780c */ /* 0x000fe40003f24070 */
[----:B------:R-:W-:-:S11]  /*05a0*/  SHF.R.S32.HI R21, RZ, 0x1f, R0 ;  /* 0x0000001fff157819 */ /* 0x000fd60000011400 */
[----:B0-----:R-:W-:Y:S05]  /*05b0*/  @P1 BRA `(.L_x_5) ;  /* 0x0000000000101947 */ /* 0x001fea0003800000 */
[----:B------:R-:W-:-:S07]  /*05c0*/  MOV R22, 0x5e0 ;  /* 0x000005e000167802 */ /* 0x000fce0000000f00 */
[----:B----45:R-:W-:Y:S05]  /*05d0*/  CALL.REL.NOINC `($__internal_0_$__cuda_sm20_rcp_rn_f32_slowpath) ;  /* 0x0000000400b87944 */ /* 0x030fea0003c00000 */
[----:B------:R-:W-:Y:S01]  /*05e0*/  IMAD.MOV.U32 R16, RZ, RZ, R20 ;  /* 0x000000ffff107224 */ /* 0x000fe200078e0014 */
[----:B------:R-:W-:Y:S06]  /*05f0*/  BRA `(.L_x_6) ;  /* 0x0000000000107947 */ /* 0x000fec0003800000 */
.L_x_5:
[----:B------:R-:W0:Y:S02]  /*0600*/  MUFU.RCP R17, R20 ;  /* 0x0000001400117308 */ /* 0x000e240000001000 */
[----:B0-----:R-:W-:-:S04]  /*0610*/  FFMA R16, R20, R17, -1 ;  /* 0xbf80000014107423 */ /* 0x001fc80000000011 */
[----:B------:R-:W-:-:S04]  /*0620*/  FADD.FTZ R16, -R16, -RZ ;  /* 0x800000ff10107221 */ /* 0x000fc80000010100 */
[----:B------:R-:W-:-:S07]  /*0630*/  FFMA R16, R17, R16, R17 ;  /* 0x0000001011107223 */ /* 0x000fce0000000011 */
.L_x_6:
[----:B----4-:R-:W-:Y:S05]  /*0640*/  BSYNC.RECONVERGENT B1 ;  /* 0x0000000000017941 */ /* 0x010fea0003800200 */
.L_x_4:
[----:B------:R-:W-:Y:S02]  /*0650*/  VIADD R20, R2, 0x40 ;  /* 0x0000004002147836 */ /* 0x000fe40000000000 */
[-C--:B-----5:R-:W-:Y:S01]  /*0660*/  FFMA R7, R6, R16.reuse, R7 ;  /* 0x0000001006077223 */ /* 0x0a0fe20000000007 */
[----:B------:R-:W-:Y:S02]  /*0670*/  VIADD R17, R2, 0x20 ;  /* 0x0000002002117836 */ /* 0x000fe40000000000 */
[-C--:B------:R-:W-:Y:S01]  /*0680*/  FFMA R24, R3, R16.reuse, R24 ;  /* 0x0000001003187223 */ /* 0x080fe20000000018 */
[-C--:B------:R-:W-:Y:S01]  /*0690*/  FFMA R25, R4, R16.reuse, R25 ;  /* 0x0000001004197223 */ /* 0x080fe20000000019 */
[----:B------:R-:W-:Y:S01]  /*06a0*/  ISETP.GE.U32.AND P3, PT, R20, UR4, PT ;  /* 0x0000000414007c0c */ /* 0x000fe2000bf66070 */
[----:B------:R-:W-:Y:S01]  /*06b0*/  VIADD R20, R2, 0x60 ;  /* 0x0000006002147836 */ /* 0x000fe20000000000 */
[----:B------:R-:W-:Y:S01]  /*06c0*/  ISETP.GE.U32.AND P2, PT, R17, UR4, PT ;  /* 0x0000000411007c0c */ /* 0x000fe2000bf46070 */
[----:B------:R-:W-:Y:S01]  /*06d0*/  FFMA R26, R5, R16, R26 ;  /* 0x00000010051a7223 */ /* 0x000fe2000000001a */
[----:B------:R0:W-:Y:S01]  /*06e0*/  @!P0 STG.E desc[UR6][R18.64], R7 ;  /* 0x0000000712008986 */ /* 0x0001e2000c101906 */
[----:B------:R-:W-:-:S02]  /*06f0*/  ISETP.GE.AND.EX P3, PT, RZ, UR5, PT, P3 ;  /* 0x00000005ff007c0c */ /* 0x000fc4000bf66330 */
[----:B------:R-:W-:Y:S01]  /*0700*/  ISETP.GE.U32.AND P1, PT, R20, UR4, PT ;  /* 0x0000000414007c0c */ /* 0x000fe2000bf26070 */
[----:B------:R-:W-:Y:S01]  /*0710*/  VIADD R20, R0, 0x1 ;  /* 0x0000000100147836 */ /* 0x000fe20000000000 */
[----:B------:R-:W-:Y:S02]  /*0720*/  ISETP.GE.AND.EX P2, PT, RZ, UR5, PT, P2 ;  /* 0x00000005ff007c0c */ /* 0x000fe4000bf46320 */
[----:B------:R-:W-:Y:S02]  /*0730*/  ISETP.GE.AND.EX P1, PT, RZ, UR5, PT, P1 ;  /* 0x00000005ff007c0c */ /* 0x000fe4000bf26310 */
[----:B------:R-:W-:Y:S02]  /*0740*/  ISETP.GE.U32.AND P0, PT, R20, UR12, PT ;  /* 0x0000000c14007c0c */ /* 0x000fe4000bf06070 */
[----:B------:R-:W-:-:S03]  /*0750*/  SHF.R.S32.HI R16, RZ, 0x1f, R20 ;  /* 0x0000001fff107819 */ /* 0x000fc60000011414 */
[----:B------:R0:W-:Y:S01]  /*0760*/  @!P3 STG.E desc[UR6][R8.64+0x100], R25 ;  /* 0x000100190800b986 */ /* 0x0001e2000c101906 */
[----:B------:R-:W-:-:S03]  /*0770*/  ISETP.GE.AND.EX P0, PT, R16, UR13, PT, P0 ;  /* 0x0000000d10007c0c */ /* 0x000fc6000bf06300 */
[----:B------:R0:W-:Y:S04]  /*0780*/  @!P2 STG.E desc[UR6][R8.64+0x80], R24 ;  /* 0x000080180800a986 */ /* 0x0001e8000c101906 */
[----:B------:R0:W-:Y:S06]  /*0790*/  @!P1 STG.E desc[UR6][R8.64+0x180], R26 ;  /* 0x0001801a08009986 */ /* 0x0001ec000c101906 */
[----:B------:R-:W-:Y:S05]  /*07a0*/  @P0 EXIT ;  /* 0x000000000000094d */ /* 0x000fea0003800000 */
[----:B0-----:R-:W-:-:S04]  /*07b0*/  LEA R8, P0, R0, UR14, 0x2 ;  /* 0x0000000e00087c11 */ /* 0x001fc8000f8010ff */
[----:B------:R-:W-:-:S05]  /*07c0*/  LEA.HI.X R9, R0, UR15, R21, 0x2, P0 ;  /* 0x0000000f00097c11 */ /* 0x000fca00080f1415 */
[----:B------:R-:W2:Y:S04]  /*07d0*/  LDG.E R16, desc[UR6][R8.64+0x4] ;  /* 0x0000040608107981 */ /* 0x000ea8000c1e1900 */
[----:B------:R-:W2:Y:S01]  /*07e0*/  LDG.E R19, desc[UR6][R8.64] ;  /* 0x0000000608137981 */ /* 0x000ea2000c1e1900 */
[----:B------:R-:W-:Y:S01]  /*07f0*/  IMAD.MOV.U32 R0, RZ, RZ, R20 ;  /* 0x000000ffff007224 */ /* 0x000fe200078e0014 */
[----:B--2---:R-:W-:-:S13]  /*0800*/  FSETP.NEU.AND P0, PT, R16, R19, PT ;  /* 0x000000131000720b */ /* 0x004fda0003f0d000 */
[----:B------:R-:W-:Y:S05]  /*0810*/  @!P0 BRA `(.L_x_7) ;  /* 0xfffffff800b48947 */ /* 0x000fea000383ffff */
[----:B------:R-:W-:Y:S05]  /*0820*/  BSYNC.RECONVERGENT B0 ;  /* 0x0000000000007941 */ /* 0x000fea0003800200 */
.L_x_3:
[----:B------:R-:W-:Y:S05]  /*0830*/  EXIT ;  /* 0x000000000000794d */ /* 0x000fea0003800000 */
.L_x_2:
[----:B------:R-:W1:Y:S01]  /*0840*/  LDCU.64 UR4, c[0x0][0x3b0] ;  /* 0x00007600ff0477ac */ /* 0x000e620008000a00 */
[----:B------:R-:W2:Y:S01]  /*0850*/  LDC.64 R10, c[0x0][0x388] ;  /* 0x0000e200ff0a7b82 */ /* 0x000ea20000000a00 */
[----:B------:R-:W-:Y:S01]  /*0860*/  BSSY.RECONVERGENT B0, `(.L_x_8) ;  /* 0x0000044000007945 */ /* 0x000fe20003800200 */
[C---:B------:R-:W-:Y:S01]  /*0870*/  VIADD R4, R2.reuse, 0x20 ;  /* 0x0000002002047836 */ /* 0x040fe20000000000 */
[----:B------:R-:W3:Y:S01]  /*0880*/  LDCU UR8, c[0x0][0x3b0] ;  /* 0x00007600ff0877ac */ /* 0x000ee20008000800 */
[C---:B------:R-:W-:Y:S02]  /*0890*/  VIADD R5, R2.reuse, 0x60 ;  /* 0x0000006002057836 */ /* 0x040fe40000000000 */
[C---:B0-----:R-:W-:Y:S01]  /*08a0*/  VIADD R17, R2.reuse, 0x40 ;  /* 0x0000004002117836 */ /* 0x041fe20000000000 */
[----:B------:R-:W0:Y:S01]  /*08b0*/  LDCU UR9, c[0x0][0x3b4] ;  /* 0x00007680ff0977ac */ /* 0x000e220008000800 */
[----:B------:R-:W4:Y:S01]  /*08c0*/  LDC.64 R12, c[0x0][0x398] ;  /* 0x0000e600ff0c7b82 */ /* 0x000f220000000a00 */
[----:B------:R-:W0:Y:S01]  /*08d0*/  LDCU.64 UR10, c[0x0][0x3a8] ;  /* 0x00007500ff0a77ac */ /* 0x000e220008000a00 */
[----:B------:R-:W0:Y:S01]  /*08e0*/  LDCU.64 UR16, c[0x0][0x380] ;  /* 0x00007000ff1077ac */ /* 0x000e220008000a00 */
[----:B-1----:R-:W-:Y:S01]  /*08f0*/  ISETP.GE.U32.AND P0, PT, R2, UR4, PT ;  /* 0x0000000402007c0c */ /* 0x002fe2000bf06070 */
[----:B------:R-:W1:Y:S03]  /*0900*/  LDCU.128 UR12, c[0x0][0x390] ;  /* 0x00007200ff0c77ac */ /* 0x000e660008000c00 */
[----:B---3--:R-:W-:-:S13]  /*0910*/  ISETP.GE.AND.EX P0, PT, RZ, UR5, PT, P0 ;  /* 0x00000005ff007c0c */ /* 0x008fda000bf06300 */
.L_x_9:
[----:B--2---:R-:W-:Y:S01]  /*0920*/  IMAD.WIDE R20, R0, 0x4, R10 ;  /* 0x0000000400147825 */ /* 0x004fe200078e020a */
[----:B------:R-:W2:Y:S01]  /*0930*/  F2I.TRUNC.NTZ R25, R16 ;  /* 0x0000001000197305 */ /* 0x000ea2000020f100 */
[----:B------:R-:W3:Y:S04]  /*0940*/  @!P0 LDC.64 R18, c[0x0][0x390] ;  /* 0x0000e400ff128b82 */ /* 0x000ee80000000a00 */
[----:B------:R5:W4:Y:S01]  /*0950*/  LDG.E R20, desc[UR6][R20.64] ;  /* 0x0000000614147981 */ /* 0x000b22000c1e1900 */
[----:B------:R-:W-:Y:S02]  /*0960*/  ISETP.GE.U32.AND P3, PT, R17, UR8, PT ;  /* 0x0000000811007c0c */ /* 0x000fe4000bf66070 */
[----:B------:R-:W-:Y:S02]  /*0970*/  ISETP.GE.U32.AND P2, PT, R4, UR8, PT ;  /* 0x0000000804007c0c */ /* 0x000fe4000bf46070 */
[----:B0-----:R-:W-:-:S02]  /*0980*/  ISETP.GE.AND.EX P3, PT, RZ, UR9, PT, P3 ;  /* 0x00000009ff007c0c */ /* 0x001fc4000bf66330 */
[----:B------:R-:W-:Y:S01]  /*0990*/  ISETP.GE.AND.EX P2, PT, RZ, UR9, PT, P2 ;  /* 0x00000009ff007c0c */ /* 0x000fe2000bf46320 */
[----:B--2---:R-:W-:-:S04]  /*09a0*/  IMAD R25, R25, UR8, RZ ;  /* 0x0000000819197c24 */ /* 0x004fc8000f8e02ff */
[C---:B-----5:R-:W-:Y:S01]  /*09b0*/  IMAD.IADD R21, R2.reuse, 0x1, R25 ;  /* 0x0000000102157824 */ /* 0x060fe200078e0219 */
[----:B------:R-:W-:Y:S01]  /*09c0*/  IADD3 R17, P4, PT, R2, R25, RZ ;  /* 0x0000001902117210 */ /* 0x000fe20007f9e0ff */
[----:B----4-:R0:W2:Y:S03]  /*09d0*/  F2I.TRUNC.NTZ R14, R20 ;  /* 0x00000014000e7305 */ /* 0x0100a6000020f100 */
[----:B0-----:R-:W-:Y:S02]  /*09e0*/  LEA.HI.X.SX32 R20, R25, RZ, 0x1, P4 ;  /* 0x000000ff19147211 */ /* 0x001fe400020f0eff */
[----:B-1----:R-:W-:Y:S01]  /*09f0*/  LEA R16, P4, R17, UR14, 0x2 ;  /* 0x0000000e11107c11 */ /* 0x002fe2000f8810ff */
[----:B--2---:R-:W-:-:S03]  /*0a00*/  IMAD R27, R14, UR8, RZ ;  /* 0x000000080e1b7c24 */ /* 0x004fc6000f8e02ff */
[----:B------:R-:W-:Y:S01]  /*0a10*/  LEA.HI.X R17, R17, UR15, R20, 0x2, P4 ;  /* 0x0000000f11117c11 */ /* 0x000fe2000a0f1414 */
[----:B------:R-:W-:Y:S01]  /*0a20*/  IMAD.WIDE R20, R21, 0x4, R12 ;  /* 0x0000000415147825 */ /* 0x000fe200078e020c */
[----:B------:R-:W-:-:S03]  /*0a30*/  IADD3 R15, P1, PT, R2, R27, RZ ;  /* 0x0000001b020f7210 */ /* 0x000fc60007f3e0ff */
[----:B------:R-:W2:Y:S01]  /*0a40*/  @!P2 LDG.E R23, desc[UR6][R16.64+0x80] ;  /* 0x000080061017a981 */ /* 0x000ea2000c1e1900 */
[----:B------:R-:W-:Y:S01]  /*0a50*/  LEA.HI.X.SX32 R26, R27, RZ, 0x1, P1 ;  /* 0x000000ff1b1a7211 */ /* 0x000fe200008f0eff */
[----:B------:R-:W-:Y:S01]  /*0a60*/  @!P0 IMAD.IADD R27, R2, 0x1, R27 ;  /* 0x00000001021b8824 */ /* 0x000fe200078e021b */
[----:B------:R-:W-:Y:S01]  /*0a70*/  LEA R14, P1, R15, UR12, 0x2 ;  /* 0x0000000c0f0e7c11 */ /* 0x000fe2000f8210ff */
[----:B------:R-:W4:Y:S02]  /*0a80*/  @!P0 LDG.E R22, desc[UR6][R20.64] ;  /* 0x0000000614168981 */ /* 0x000f24000c1e1900 */
[----:B---3--:R-:W-:Y:S01]  /*0a90*/  @!P0 IMAD.WIDE R18, R27, 0x4, R18 ;  /* 0x000000041b128825 */ /* 0x008fe200078e0212 */
[----:B------:R-:W-:Y:S01]  /*0aa0*/  LEA.HI.X R15, R15, UR13, R26, 0x2, P1 ;  /* 0x0000000d0f0f7c11 */ /* 0x000fe200088f141a */
[----:B------:R-:W3:Y:S01]  /*0ab0*/  @!P3 LDG.E R24, desc[UR6][R16.64+0x100] ;  /* 0x000100061018b981 */ /* 0x000ee2000c1e1900 */
[----:B------:R-:W-:-:S03]  /*0ac0*/  ISETP.GE.U32.AND P1, PT, R5, UR8, PT ;  /* 0x0000000805007c0c */ /* 0x000fc6000bf26070 */
[----:B------:R-:W4:Y:S01]  /*0ad0*/  @!P0 LDG.E R9, desc[UR6][R18.64] ;  /* 0x0000000612098981 */ /* 0x000f22000c1e1900 */
[----:B------:R-:W-:-:S03]  /*0ae0*/  ISETP.GE.AND.EX P1, PT, RZ, UR9, PT, P1 ;  /* 0x00000009ff007c0c */ /* 0x000fc6000bf26310 */
[----:B------:R-:W2:Y:S04]  /*0af0*/  @!P2 LDG.E R6, desc[UR6][R14.64+0x80] ;  /* 0x000080060e06a981 */ /* 0x000ea8000c1e1900 */
[----:B------:R-:W3:Y:S06]  /*0b00*/  @!P3 LDG.E R7, desc[UR6][R14.64+0x100] ;  /* 0x000100060e07b981 */ /* 0x000eec000c1e1900 */
[----:B------:R0:W5:Y:S04]  /*0b10*/  @!P1 LDG.E R8, desc[UR6][R14.64+0x180] ;  /* 0x000180060e089981 */ /* 0x000168000c1e1900 */
[----:B------:R-:W5:Y:S01]  /*0b20*/  @!P1 LDG.E R3, desc[UR6][R16.64+0x180] ;  /* 0x0001800610039981 */ /* 0x000f62000c1e1900 */
[----:B------:R-:W-:-:S05]  /*0b30*/  VIADD R25, R0, 0x1 ;  /* 0x0000000100197836 */ /* 0x000fca0000000000 */
[----:B------:R-:W-:Y:S02]  /*0b40*/  ISETP.GE.U32.AND P4, PT, R25, UR10, PT ;  /* 0x0000000a19007c0c */ /* 0x000fe4000bf86070 */
[----:B------:R-:W-:-:S04]  /*0b50*/  SHF.R.S32.HI R26, RZ, 0x1f, R25 ;  /* 0x0000001fff1a7819 */ /* 0x000fc80000011419 */
[----:B------:R-:W-:Y:S01]  /*0b60*/  ISETP.GE.AND.EX P4, PT, R26, UR11, PT, P4 ;  /* 0x0000000b1a007c0c */ /* 0x000fe2000bf86340 */
[----:B0-----:R-:W-:Y:S02]  /*0b70*/  IMAD.MOV.U32 R15, RZ, RZ, R0 ;  /* 0x000000ffff0f7224 */ /* 0x001fe400078e0000 */
[----:B----4-:R-:W-:Y:S01]  /*0b80*/  FADD R22, R9, R22 ;  /* 0x0000001609167221 */ /* 0x010fe20000000000 */
[----:B--2---:R-:W-:Y:S01]  /*0b90*/  FADD R23, R6, R23 ;  /* 0x0000001706177221 */ /* 0x004fe20000000000 */
[----:B---3--:R-:W-:-:S03]  /*0ba0*/  FADD R24, R7, R24 ;  /* 0x0000001807187221 */ /* 0x008fc60000000000 */
[----:B------:R0:W-:Y:S04]  /*0bb0*/  @!P0 STG.E desc[UR6][R20.64], R22 ;  /* 0x0000001614008986 */ /* 0x0001e8000c101906 */
[----:B------:R0:W-:Y:S01]  /*0bc0*/  @!P2 STG.E desc[UR6][R16.64+0x80], R23 ;  /* 0x000080171000a986 */ /* 0x0001e2000c101906 */
[----:B-----5:R-:W-:-:S03]  /*0bd0*/  FADD R3, R8, R3 ;  /* 0x0000000308037221 */ /* 0x020fc60000000000 */
[----:B------:R0:W-:Y:S04]  /*0be0*/  @!P3 STG.E desc[UR6][R16.64+0x100], R24 ;  /* 0x000100181000b986 */ /* 0x0001e8000c101906 */
[----:B------:R0:W-:Y:S01]  /*0bf0*/  @!P1 STG.E desc[UR6][R16.64+0x180], R3 ;  /* 0x0001800310009986 */ /* 0x0001e2000c101906 */
[----:B------:R-:W-:Y:S05]  /*0c00*/  @P4 EXIT ;  /* 0x000000000000494d */ /* 0x000fea0003800000 */
[----:B------:R-:W-:Y:S02]  /*0c10*/  SHF.R.S32.HI R0, RZ, 0x1f, R0 ;  /* 0x0000001fff007819 */ /* 0x000fe40000011400 */
[----:B------:R-:W-:-:S04]  /*0c20*/  LEA R14, P1, R15, UR16, 0x2 ;  /* 0x000000100f0e7c11 */ /* 0x000fc8000f8210ff */
[----:B------:R-:W-:-:S05]  /*0c30*/  LEA.HI.X R15, R15, UR17, R0, 0x2, P1 ;  /* 0x000000110f0f7c11 */ /* 0x000fca00088f1400 */
[----:B0-----:R-:W2:Y:S04]  /*0c40*/  LDG.E R16, desc[UR6][R14.64+0x4] ;  /* 0x000004060e107981 */ /* 0x001ea8000c1e1900 */
[----:B------:R-:W2:Y:S01]  /*0c50*/  LDG.E R17, desc[UR6][R14.64] ;  /* 0x000000060e117981 */ /* 0x000ea2000c1e1900 */
[----:B------:R-:W-:Y:S01]  /*0c60*/  IMAD.MOV.U32 R0, RZ, RZ, R25 ;  /* 0x000000ffff007224 */ /* 0x000fe200078e0019 */
[----:B--2---:R-:W-:Y:S01]  /*0c70*/  FSETP.NEU.AND P1, PT, R16, R17, PT ;  /* 0x000000111000720b */ /* 0x004fe20003f2d000 */
[----:B------:R-:W-:-:S12]  /*0c80*/  VIADD R17, R2, 0x40 ;  /* 0x0000004002117836 */ /* 0x000fd80000000000 */
[----:B------:R-:W-:Y:S05]  /*0c90*/  @!P1 BRA `(.L_x_9) ;  /* 0xfffffffc00209947 */ /* 0x000fea000383ffff */
[----:B------:R-:W-:Y:S05]  /*0ca0*/  BSYNC.RECONVERGENT B0 ;  /* 0x0000000000007941 */ /* 0x000fea0003800200 */
.L_x_8:
[----:B------:R-:W-:Y:S05]  /*0cb0*/  EXIT ;  /* 0x000000000000794d */ /* 0x000fea0003800000 */
        .weak           $__internal_0_$__cuda_sm20_rcp_rn_f32_slowpath
        .type           $__internal_0_$__cuda_sm20_rcp_rn_f32_slowpath,@function
        .size           $__internal_0_$__cuda_sm20_rcp_rn_f32_slowpath,(.L_x_27 - $__internal_0_$__cuda_sm20_rcp_rn_f32_slowpath)
$__internal_0_$__cuda_sm20_rcp_rn_f32_slowpath:
[----:B------:R-:W-:Y:S01]  /*0cc0*/  IMAD.SHL.U32 R17, R20, 0x2, RZ ;  /* 0x0000000214117824 */ /* 0x000fe200078e00ff */
[----:B------:R-:W-:Y:S01]  /*0cd0*/  BSSY.RECONVERGENT B2, `(.L_x_10) ;  /* 0x0000031000027945 */ /* 0x000fe20003800200 */
[----:B------:R-:W-:-:S03]  /*0ce0*/  IMAD.MOV.U32 R16, RZ, RZ, R20 ;  /* 0x000000ffff107224 */ /* 0x000fc600078e0014 */
[----:B------:R-:W-:-:S04]  /*0cf0*/  SHF.R.U32.HI R17, RZ, 0x18, R17 ;  /* 0x00000018ff117819 */ /* 0x000fc80000011611 */
[----:B------:R-:W-:-:S13]  /*0d00*/  ISETP.NE.U32.AND P1, PT, R17, RZ, PT ;  /* 0x000000ff1100720c */ /* 0x000fda0003f25070 */
[----:B------:R-:W-:Y:S05]  /*0d10*/  @P1 BRA `(.L_x_11) ;  /* 0x0000000000281947 */ /* 0x000fea0003800000 */
[----:B------:R-:W-:-:S05]  /*0d20*/  IMAD.SHL.U32 R17, R16, 0x2, RZ ;  /* 0x0000000210117824 */ /* 0x000fca00078e00ff */
[----:B------:R-:W-:-:S13]  /*0d30*/  ISETP.NE.AND P1, PT, R17, RZ, PT ;  /* 0x000000ff1100720c */ /* 0x000fda0003f25270 */
[----:B------:R-:W-:Y:S01]  /*0d40*/  @P1 FFMA R23, R16, 1.84467440737095516160e+19, RZ ;  /* 0x5f80000010171823 */ /* 0x000fe200000000ff */
[----:B------:R-:W-:Y:S08]  /*0d50*/  @!P1 MUFU.RCP R20, R16 ;  /* 0x0000001000149308 */ /* 0x000ff00000001000 */
[----:B------:R-:W0:Y:S02]  /*0d60*/  @P1 MUFU.RCP R28, R23 ;  /* 0x00000017001c1308 */ /* 0x000e240000001000 */
[----:B0-----:R-:W-:-:S04]  /*0d70*/  @P1 FFMA R17, R23, R28, -1 ;  /* 0xbf80000017111423 */ /* 0x001fc8000000001c */
[----:B------:R-:W-:-:S04]  /*0d80*/  @P1 FADD.FTZ R17, -R17, -RZ ;  /* 0x800000ff11111221 */ /* 0x000fc80000010100 */
[----:B------:R-:W-:-:S04]  /*0d90*/  @P1 FFMA R17, R28, R17, R28 ;  /* 0x000000111c111223 */ /* 0x000fc8000000001c */
[----:B------:R-:W-:Y:S01]  /*0da0*/  @P1 FFMA R20, R17, 1.84467440737095516160e+19, RZ ;  /* 0x5f80000011141823 */ /* 0x000fe200000000ff */
[----:B------:R-:W-:Y:S06]  /*0db0*/  BRA `(.L_x_12) ;  /* 0x0000000000887947 */ /* 0x000fec0003800000 */
.L_x_11:
[----:B------:R-:W-:-:S05]  /*0dc0*/  VIADD R27, R17, 0xffffff03 ;  /* 0xffffff03111b7836 */ /* 0x000fca0000000000 */
[----:B------:R-:W-:-:S13]  /*0dd0*/  ISETP.GT.U32.AND P1, PT, R27, 0x1, PT ;  /* 0x000000011b00780c */ /* 0x000fda0003f24070 */
[----:B------:R-:W-:Y:S05]  /*0de0*/  @P1 BRA `(.L_x_13) ;  /* 0x0000000000781947 */ /* 0x000fea0003800000 */
[----:B------:R-:W-:Y:S01]  /*0df0*/  LOP3.LUT R20, R16, 0x7fffff, RZ, 0xc0, !PT ;  /* 0x007fffff10147812 */ /* 0x000fe200078ec0ff */
[----:B------:R-:W-:-:S03]  /*0e00*/  VIADD R17, R17, 0xffffff04 ;  /* 0xffffff0411117836 */ /* 0x000fc60000000000 */
[----:B------:R-:W-:-:S04]  /*0e10*/  LOP3.LUT R29, R20, 0x3f800000, RZ, 0xfc, !PT ;  /* 0x3f800000141d7812 */ /* 0x000fc800078efcff */
[----:B------:R-:W0:Y:S02]  /*0e20*/  MUFU.RCP R20, R29 ;  /* 0x0000001d00147308 */ /* 0x000e240000001000 */
[----:B0-----:R-:W-:-:S04]  /*0e30*/  FFMA R23, R29, R20, -1 ;  /* 0xbf8000001d177423 */ /* 0x001fc80000000014 */
[----:B------:R-:W-:-:S04]  /*0e40*/  FADD.FTZ R28, -R23, -RZ ;  /* 0x800000ff171c7221 */ /* 0x000fc80000010100 */
[CCC-:B------:R-:W-:Y:S01]  /*0e50*/  FFMA.RM R23, R20.reuse, R28.reuse, R20.reuse ;  /* 0x0000001c14177223 */ /* 0x1c0fe20000004014 */
[----:B------:R-:W-:Y:S01]  /*0e60*/  FFMA.RP R20, R20, R28, R20 ;  /* 0x0000001c14147223 */ /* 0x000fe20000008014 */
[----:B------:R-:W-:-:S04]  /*0e70*/  IMAD.MOV.U32 R28, RZ, RZ, 0x3 ;  /* 0x00000003ff1c7424 */ /* 0x000fc800078e00ff */
[C---:B------:R-:W-:Y:S02]  /*0e80*/  FSETP.NEU.FTZ.AND P1, PT, R23.reuse, R20, PT ;  /* 0x000000141700720b */ /* 0x040fe40003f3d000 */
[----:B------:R-:W-:Y:S02]  /*0e90*/  LOP3.LUT R20, R23, 0x7fffff, RZ, 0xc0, !PT ;  /* 0x007fffff17147812 */ /* 0x000fe400078ec0ff */
[----:B------:R-:W-:Y:S02]  /*0ea0*/  SHF.L.U32 R23, R28, R27, RZ ;  /* 0x0000001b1c177219 */ /* 0x000fe400000006ff */
[----:B------:R-:W-:Y:S02]  /*0eb0*/  LOP3.LUT R20, R20, 0x800000, RZ, 0xfc, !PT ;  /* 0x0080000014147812 */ /* 0x000fe400078efcff */
[----:B------:R-:W-:Y:S02]  /*0ec0*/  SEL R28, RZ, 0xffffffff, !P1 ;  /* 0xffffffffff1c7807 */ /* 0x000fe40004800000 */
[----:B------:R-:W-:-:S02]  /*0ed0*/  LOP3.LUT R23, R23, R20, RZ, 0xc0, !PT ;  /* 0x0000001417177212 */ /* 0x000fc400078ec0ff */
[----:B------:R-:W-:Y:S01]  /*0ee0*/  SHF.R.U32.HI R17, RZ, R17, R20 ;  /* 0x00000011ff117219 */ /* 0x000fe20000011614 */
[----:B------:R-:W-:Y:S01]  /*0ef0*/  IMAD.MOV R28, RZ, RZ, -R28 ;  /* 0x000000ffff1c7224 */ /* 0x000fe200078e0a1c */
[----:B------:R-:W-:-:S04]  /*0f00*/  SHF.R.U32.HI R23, RZ, R27, R23 ;  /* 0x0000001bff177219 */ /* 0x000fc80000011617 */
[----:B------:R-:W-:Y:S02]  /*0f10*/  LOP3.LUT P2, RZ, R28, R27, R20, 0xf8, !PT ;  /* 0x0000001b1cff7212 */ /* 0x000fe4000784f814 */
[C---:B------:R-:W-:Y:S02]  /*0f20*/  LOP3.LUT P1, RZ, R23.reuse, 0x1, RZ, 0xc0, !PT ;  /* 0x0000000117ff7812 */ /* 0x040fe4000782c0ff */
[----:B------:R-:W-:-:S04]  /*0f30*/  LOP3.LUT P3, RZ, R23, 0x2, RZ, 0xc0, !PT ;  /* 0x0000000217ff7812 */ /* 0x000fc8000786c0ff */
[----:B------:R-:W-:Y:S02]  /*0f40*/  PLOP3.LUT P1, PT, P1, P2, P3, 0xe0, 0x0 ;  /* 0x000000000000781c */ /* 0x000fe40000f25c30 */
[----:B------:R-:W-:Y:S02]  /*0f50*/  LOP3.LUT P2, RZ, R16, 0x7fffff, RZ, 0xc0, !PT ;  /* 0x007fffff10ff7812 */ /* 0x000fe4000784c0ff */
[----:B------:R-:W-:-:S05]  /*0f60*/  SEL R20, RZ, 0x1, !P1 ;  /* 0x00000001ff147807 */ /* 0x000fca0004800000 */
[----:B------:R-:W-:-:S05]  /*0f70*/  IMAD.MOV R20, RZ, RZ, -R20 ;  /* 0x000000ffff147224 */ /* 0x000fca00078e0a14 */
[----:B------:R-:W-:-:S13]  /*0f80*/  ISETP.GE.AND P1, PT, R20, RZ, PT ;  /* 0x000000ff1400720c */ /* 0x000fda0003f26270 */
[----:B------:R-:W-:-:S04]  /*0f90*/  @!P1 VIADD R17, R17, 0x1 ;  /* 0x0000000111119836 */ /* 0x000fc80000000000 */
[----:B------:R-:W-:-:S05]  /*0fa0*/  @!P2 IMAD.SHL.U32 R17, R17, 0x2, RZ ;  /* 0x000000021111a824 */ /* 0x000fca00078e00ff */
[----:B------:R-:W-:Y:S01]  /*0fb0*/  LOP3.LUT R20, R17, 0x80000000, R16, 0xf8, !PT ;  /* 0x8000000011147812 */ /* 0x000fe200078ef810 */
[----:B------:R-:W-:Y:S06]  /*0fc0*/  BRA `(.L_x_12) ;  /* 0x0000000000047947 */ /* 0x000fec0003800000 */
.L_x_13:
[----:B------:R0:W1:Y:S02]  /*0fd0*/  MUFU.RCP R20, R16 ;  /* 0x0000001000147308 */ /* 0x0000640000001000 */
.L_x_12:
[----:B------:R-:W-:Y:S05]  /*0fe0*/  BSYNC.RECONVERGENT B2 ;  /* 0x0000000000027941 */ /* 0x000fea0003800200 */
.L_x_10:
[----:B0-----:R-:W-:Y:S02]  /*0ff0*/  IMAD.MOV.U32 R16, RZ, RZ, R22 ;  /* 0x000000ffff107224 */ /* 0x001fe400078e0016 */
[----:B------:R-:W-:-:S04]  /*1000*/  IMAD.MOV.U32 R17, RZ, RZ, 0x0 ;  /* 0x00000000ff117424 */ /* 0x000fc800078e00ff */
[----:B-1----:R-:W-:Y:S05]  /*1010*/  RET.REL.NODEC R16 `(embedding_backward_kernel) ;  /* 0xffffffec10f87950 */ /* 0x002fea0003c3ffff */
.L_x_14:
[----:B------:R-:W-:-:S00]  /*1020*/  BRA `(.L_x_14) ;  /* 0xfffffffc00fc7947 */ /* 0x000fc0000383ffff */
[----:B------:R-:W-:-:S00]  /*1030*/  NOP ;  /* 0x0000000000007918 */ /* 0x000fc00000000000 */
        /* <DEDUP_REMOVED lines=12> */
.L_x_27:


//--------------------- .text.EmbeddingGrad       --------------------------
	.section	.text.EmbeddingGrad,"ax",@progbits
	.align	128
        .global         EmbeddingGrad
        .type           EmbeddingGrad,@function
        .size           EmbeddingGrad,(.L_x_29 - EmbeddingGrad)
        .other          EmbeddingGrad,@"STO_CUDA_ENTRY STV_DEFAULT"
EmbeddingGrad:
.text.EmbeddingGrad:
[----:B------:R-:W-:Y:S01]  /*0000*/  LDC R1, c[0x0][0x37c] ;  /* 0x0000df00ff017b82 */ /* 0x000fe20000000800 */
[----:B------:R-:W0:Y:S07]  /*0010*/  S2R R6, SR_TID.Y ;  /* 0x0000000000067919 */ /* 0x000e2e0000002200 */
[----:B------:R-:W0:Y:S01]  /*0020*/  S2UR UR4, SR_CTAID.X ;  /* 0x00000000000479c3 */ /* 0x000e220000002500 */
[----:B------:R-:W1:Y:S07]  /*0030*/  LDCU UR5, c[0x0][0x39c] ;  /* 0x00007380ff0577ac */ /* 0x000e6e0008000800 */
[----:B------:R-:W0:Y:S02]  /*0040*/  LDC R9, c[0x0][0x370] ;  /* 0x0000dc00ff097b82 */ /* 0x000e240000000800 */
[----:B0-----:R-:W-:-:S05]  /*0050*/  IMAD R6, R6, R9, UR4 ;  /* 0x0000000406067e24 */ /* 0x001fca000f8e0209 */
[----:B-1----:R-:W-:-:S13]  /*0060*/  ISETP.GE.AND P0, PT, R6, UR5, PT ;  /* 0x0000000506007c0c */ /* 0x002fda000bf06270 */
[----:B------:R-:W-:Y:S05]  /*0070*/  @P0 EXIT ;  /* 0x000000000000094d */ /* 0x000fea0003800000 */
[----:B------:R-:W0:Y:S01]  /*0080*/  LDCU UR4, c[0x0][0x360] ;  /* 0x00006c00ff0477ac */ /* 0x000e220008000800 */
[----:B------:R-:W1:Y:S01]  /*0090*/  S2R R0, SR_TID.X ;  /* 0x0000000000007919 */ /* 0x000e620000002100 */
[----:B------:R-:W2:Y:S01]  /*00a0*/  LDCU UR5, c[0x0][0x3a0] ;  /* 0x00007400ff0577ac */ /* 0x000ea20008000800 */
[----:B------:R-:W3:Y:S01]  /*00b0*/  LDCU.64 UR6, c[0x0][0x358] ;  /* 0x00006b00ff0677ac */ /* 0x000ee20008000a00 */
[----:B------:R-:W4:Y:S01]  /*00c0*/  LDCU.128 UR8, c[0x0][0x380] ;  /* 0x00007000ff0877ac */ /* 0x000f220008000c00 */
[----:B0-----:R-:W0:Y:S01]  /*00d0*/  I2F.U32.RP R7, UR4 ;  /* 0x0000000400077d06 */ /* 0x001e220008209000 */
[----:B------:R-:W-:-:S07]  /*00e0*/  ISETP.NE.U32.AND P2, PT, RZ, UR4, PT ;  /* 0x00000004ff007c0c */ /* 0x000fce000bf45070 */
[----:B0-----:R-:W0:Y:S01]  /*00f0*/  MUFU.RCP R7, R7 ;  /* 0x0000000700077308 */ /* 0x001e220000001000 */
[----:B-1----:R-:W-:-:S05]  /*0100*/  VIADD R2, R0, UR4 ;  /* 0x0000000400027c36 */ /* 0x002fca0008000000 */
[C---:B--2---:R-:W-:Y:S02]  /*0110*/  ISETP.GE.AND P0, PT, R2.reuse, UR5, PT ;  /* 0x0000000502007c0c */ /* 0x044fe4000bf06270 */
[----:B------:R-:W-:Y:S01]  /*0120*/  VIMNMX R3, PT, PT, R2, UR5, !PT ;  /* 0x0000000502037c48 */ /* 0x000fe2000ffe0100 */
[----:B------:R-:W1:Y:S01]  /*0130*/  LDCU UR5, c[0x0][0x364] ;  /* 0x00006c80ff0577ac */ /* 0x000e620008000800 */
[----:B0-----:R-:W-:Y:S01]  /*0140*/  VIADD R4, R7, 0xffffffe ;  /* 0x0ffffffe07047836 */ /* 0x001fe20000000000 */
[----:B------:R-:W-:-:S03]  /*0150*/  SEL R7, RZ, 0x1, P0 ;  /* 0x00000001ff077807 */ /* 0x000fc60000000000 */
[----:B------:R0:W2:Y:S01]  /*0160*/  F2I.FTZ.U32.TRUNC.NTZ R5, R4 ;  /* 0x0000000400057305 */ /* 0x0000a2000021f000 */
[----:B------:R-:W-:Y:S01]  /*0170*/  IADD3 R3, PT, PT, R3, -R2, -R7 ;  /* 0x8000000203037210 */ /* 0x000fe20007ffe807 */
[----:B0-----:R-:W-:Y:S02]  /*0180*/  IMAD.MOV.U32 R4, RZ, RZ, RZ ;  /* 0x000000ffff047224 */ /* 0x001fe400078e00ff */
[----:B--2---:R-:W-:-:S04]  /*0190*/  IMAD.MOV R11, RZ, RZ, -R5 ;  /* 0x000000ffff0b7224 */ /* 0x004fc800078e0a05 */
[----:B------:R-:W-:-:S04]  /*01a0*/  IMAD R11, R11, UR4, RZ ;  /* 0x000000040b0b7c24 */ /* 0x000fc8000f8e02ff */
[----:B------:R-:W-:-:S04]  /*01b0*/  IMAD.HI.U32 R8, R5, R11, R4 ;  /* 0x0000000b05087227 */ /* 0x000fc800078e0004 */
[----:B------:R-:W-:Y:S02]  /*01c0*/  IMAD.MOV.U32 R5, RZ, RZ, R6 ;  /* 0x000000ffff057224 */ /* 0x000fe400078e0006 */
[----:B------:R-:W-:-:S04]  /*01d0*/  IMAD.HI.U32 R4, R8, R3, RZ ;  /* 0x0000000308047227 */ /* 0x000fc800078e00ff */
[----:B------:R-:W-:Y:S02]  /*01e0*/  IMAD.MOV R8, RZ, RZ, -R4 ;  /* 0x000000ffff087224 */ /* 0x000fe400078e0a04 */
[----:B-1----:R-:W-:Y:S02]  /*01f0*/  IMAD R6, R9, UR5, RZ ;  /* 0x0000000509067c24 */ /* 0x002fe4000f8e02ff */
[----:B------:R-:W-:-:S05]  /*0200*/  IMAD R3, R8, UR4, R3 ;  /* 0x0000000408037c24 */ /* 0x000fca000f8e0203 */
[----:B------:R-:W-:-:S13]  /*0210*/  ISETP.GE.U32.AND P0, PT, R3, UR4, PT ;  /* 0x0000000403007c0c */ /* 0x000fda000bf06070 */
[----:B------:R-:W-:Y:S02]  /*0220*/  @P0 VIADD R3, R3, -UR4 ;  /* 0x8000000403030c36 */ /* 0x000fe40008000000 */
[----:B------:R-:W-:-:S03]  /*0230*/  @P0 VIADD R4, R4, 0x1 ;  /* 0x0000000104040836 */ /* 0x000fc60000000000 */
[----:B------:R-:W-:Y:S01]  /*0240*/  ISETP.GE.U32.AND P1, PT, R3, UR4, PT ;  /* 0x0000000403007c0c */ /* 0x000fe2000bf26070 */
[----:B------:R-:W-:-:S12]  /*0250*/  VIADD R3, R2, UR4 ;  /* 0x0000000402037c36 */ /* 0x000fd80008000000 */
[----:B------:R-:W-:Y:S01]  /*0260*/  @P1 VIADD R4, R4, 0x1 ;  /* 0x0000000104041836 */ /* 0x000fe20000000000 */
[----:B------:R-:W-:-:S05]  /*0270*/  @!P2 LOP3.LUT R4, RZ, UR4, RZ, 0x33, !PT ;  /* 0x00000004ff04ac12 */ /* 0x000fca000f8e33ff */
[----:B------:R-:W-:Y:S02]  /*0280*/  IMAD.IADD R4, R7, 0x1, R4 ;  /* 0x0000000107047824 */ /* 0x000fe400078e0204 */
[----:B------:R-:W-:-:S03]  /*0290*/  VIADD R7, R3, UR4 ;  /* 0x0000000403077c36 */ /* 0x000fc60008000000 */
[----:B---34-:R-:W-:-:S07]  /*02a0*/  LOP3.LUT R8, R4, 0x3, RZ, 0xc0, !PT ;  /* 0x0000000304087812 */ /* 0x018fce00078ec0ff */
.L_x_20:
[----:B0-----:R-:W0:Y:S01]  /*02b0*/  LDC R9, c[0x0][0x3a0] ;  /* 0x0000e800ff097b82 */ /* 0x001e220000000800 */
[----:B-1----:R-:W1:Y:S01]  /*02c0*/  LDCU UR5, c[0x0][0x39c] ;  /* 0x00007380ff0577ac */ /* 0x002e620008000800 */
[--C-:B------:R-:W-:Y:S01]  /*02d0*/  IMAD.MOV.U32 R11, RZ, RZ, R5.reuse ;  /* 0x000000ffff0b7224 */ /* 0x100fe200078e0005 */
[----:B------:R-:W-:Y:S01]  /*02e0*/  BSSY.RECONVERGENT B0, `(.L_x_15) ;  /* 0x0000069000007945 */ /* 0x000fe20003800200 */
[----:B------:R-:W-:-:S05]  /*02f0*/  IMAD.IADD R5, R6, 0x1, R5 ;  /* 0x0000000106057824 */ /* 0x000fca00078e0205 */
[----:B-1----:R-:W-:Y:S02]  /*0300*/  ISETP.GE.AND P0, PT, R5, UR5, PT ;  /* 0x0000000505007c0c */ /* 0x002fe4000bf06270 */
[----:B0-----:R-:W-:-:S13]  /*0310*/  ISETP.GE.AND P1, PT, R0, R9, PT ;  /* 0x000000090000720c */ /* 0x001fda0003f26270 */
[----:B--23--:R-:W-:Y:S05]  /*0320*/  @P1 BRA `(.L_x_16) ;  /* 0x0000000400901947 */ /* 0x00cfea0003800000 */
[----:B------:R-:W0:Y:S02]  /*0330*/  LDC.64 R14, c[0x0][0x390] ;  /* 0x0000e400ff0e7b82 */ /* 0x000e240000000a00 */
[----:B0-----:R-:W-:-:S06]  /*0340*/  IMAD.WIDE R14, R11, 0x4, R14 ;  /* 0x000000040b0e7825 */ /* 0x001fcc00078e020e */
[----:B------:R-:W2:Y:S01]  /*0350*/  LDG.E R14, desc[UR6][R14.64] ;  /* 0x000000060e0e7981 */ /* 0x000ea2000c1e1900 */
[----:B------:R-:W-:Y:S01]  /*0360*/  ISETP.NE.AND P1, PT, R8, 0x3, PT ;  /* 0x000000030800780c */ /* 0x000fe20003f25270 */
[----:B------:R-:W-:Y:S01]  /*0370*/  IMAD R11, R11, R9, RZ ;  /* 0x000000090b0b7224 */ /* 0x000fe200078e02ff */
[----:B------:R-:W-:Y:S01]  /*0380*/  BSSY.RECONVERGENT B1, `(.L_x_17) ;  /* 0x000002e000017945 */ /* 0x000fe20003800200 */
[----:B------:R-:W-:-:S03]  /*0390*/  IMAD.MOV.U32 R22, RZ, RZ, R0 ;  /* 0x000000ffff167224 */ /* 0x000fc600078e0000 */
[----:B------:R-:W-:Y:S01]  /*03a0*/  SHF.R.S32.HI R12, RZ, 0x1f, R11 ;  /* 0x0000001fff0c7819 */ /* 0x000fe2000001140b */
[----:B--2---:R-:W0:Y:S02]  /*03b0*/  F2I.TRUNC.NTZ R10, R14 ;  /* 0x0000000e000a7305 */ /* 0x004e24000020f100 */
[----:B0-----:R-:W-:-:S05]  /*03c0*/  IMAD R13, R10, R9, RZ ;  /* 0x000000090a0d7224 */ /* 0x001fca00078e02ff */
[----:B------:R-:W-:Y:S01]  /*03d0*/  SHF.R.S32.HI R10, RZ, 0x1f, R13 ;  /* 0x0000001fff0a7819 */ /* 0x000fe2000001140d */
[----:B------:R-:W-:Y:S06]  /*03e0*/  @!P1 BRA `(.L_x_18) ;  /* 0x00000000009c9947 */ /* 0x000fec0003800000 */
[----:B------:R-:W0:Y:S01]  /*03f0*/  LDC.64 R14, c[0x0][0x388] ;  /* 0x0000e200ff0e7b82 */ /* 0x000e220000000a00 */
[----:B------:R-:W-:-:S05]  /*0400*/  IADD3 R16, P1, PT, R11, R0, RZ ;  /* 0x000000000b107210 */ /* 0x000fca0007f3e0ff */
[----:B------:R-:W-:Y:S01]  /*0410*/  IMAD.X R17, RZ, RZ, R12, P1 ;  /* 0x000000ffff117224 */ /* 0x000fe200008e060c */
[----:B0-----:R-:W-:-:S04]  /*0420*/  LEA R20, P1, R16, R14, 0x2 ;  /* 0x0000000e10147211 */ /* 0x001fc800078210ff */
[----:B------:R-:W-:Y:S02]  /*0430*/  LEA.HI.X R21, R16, R15, R17, 0x2, P1 ;  /* 0x0000000f10157211 */ /* 0x000fe400008f1411 */
[----:B------:R-:W0:Y:S04]  /*0440*/  LDC.64 R16, c[0x0][0x380] ;  /* 0x0000e000ff107b82 */ /* 0x000e280000000a00 */
[----:B------:R-:W2:Y:S01]  /*0450*/  LDG.E R21, desc[UR6][R20.64] ;  /* 0x0000000614157981 */ /* 0x000ea2000c1e1900 */
[----:B------:R-:W-:-:S05]  /*0460*/  IADD3 R19, P1, PT, R13, R0, RZ ;  /* 0x000000000d137210 */ /* 0x000fca0007f3e0ff */
[----:B------:R-:W-:Y:S01]  /*0470*/  IMAD.X R22, RZ, RZ, R10, P1 ;  /* 0x000000ffff167224 */ /* 0x000fe200008e060a */
[----:B0-----:R-:W-:-:S04]  /*0480*/  LEA R18, P1, R19, R16, 0x2 ;  /* 0x0000001013127211 */ /* 0x001fc800078210ff */
[----:B------:R-:W-:Y:S02]  /*0490*/  LEA.HI.X R19, R19, R17, R22, 0x2, P1 ;  /* 0x0000001113137211 */ /* 0x000fe400008f1416 */
[----:B------:R-:W-:Y:S01]  /*04a0*/  ISETP.NE.AND P1, PT, R8, RZ, PT ;  /* 0x000000ff0800720c */ /* 0x000fe20003f25270 */
[----:B------:R-:W-:Y:S02]  /*04b0*/  IMAD.MOV.U32 R22, RZ, RZ, R2 ;  /* 0x000000ffff167224 */ /* 0x000fe400078e0002 */
[----:B--2---:R0:W-:Y:S10]  /*04c0*/  REDG.E.ADD.F32.FTZ.RN.STRONG.GPU desc[UR6][R18.64], R21 ;  /* 0x00000015120079a6 */ /* 0x0041f4000c12f306 */
[----:B------:R-:W-:Y:S05]  /*04d0*/  @!P1 BRA `(.L_x_18) ;  /* 0x0000000000609947 */ /* 0x000fea0003800000 */
[----:B0-----:R-:W-:-:S05]  /*04e0*/  IADD3 R19, P1, PT, R2, R11, RZ ;  /* 0x0000000b02137210 */ /* 0x001fca0007f3e0ff */
[----:B------:R-:W-:Y:S01]  /*04f0*/  IMAD.X R20, RZ, RZ, R12, P1 ;  /* 0x000000ffff147224 */ /* 0x000fe200008e060c */
[----:B------:R-:W-:-:S04]  /*0500*/  LEA R18, P1, R19, R14, 0x2 ;  /* 0x0000000e13127211 */ /* 0x000fc800078210ff */
[----:B------:R-:W-:-:S06]  /*0510*/  LEA.HI.X R19, R19, R15, R20, 0x2, P1 ;  /* 0x0000000f13137211 */ /* 0x000fcc00008f1414 */
[----:B------:R-:W2:Y:S01]  /*0520*/  LDG.E R19, desc[UR6][R18.64] ;  /* 0x0000000612137981 */ /* 0x000ea2000c1e1900 */
[----:B------:R-:W-:-:S05]  /*0530*/  IADD3 R21, P1, PT, R2, R13, RZ ;  /* 0x0000000d02157210 */ /* 0x000fca0007f3e0ff */
[----:B------:R-:W-:Y:S01]  /*0540*/  IMAD.X R22, RZ, RZ, R10, P1 ;  /* 0x000000ffff167224 */ /* 0x000fe200008e060a */
[----:B------:R-:W-:-:S04]  /*0550*/  LEA R20, P1, R21, R16, 0x2 ;  /* 0x0000001015147211 */ /* 0x000fc800078210ff */
[----:B------:R-:W-:Y:S02]  /*0560*/  LEA.HI.X R21, R21, R17, R22, 0x2, P1 ;  /* 0x0000001115157211 */ /* 0x000fe400008f1416 */
[----:B------:R-:W-:Y:S01]  /*0570*/  ISETP.NE.AND P1, PT, R8, 0x1, PT ;  /* 0x000000010800780c */ /* 0x000fe20003f25270 */
[----:B------:R-:W-:Y:S02]  /*0580*/  IMAD.MOV.U32 R22, RZ, RZ, R3 ;  /* 0x000000ffff167224 */ /* 0x000fe400078e0003 */
[----:B--2---:R1:W-:Y:S10]  /*0590*/  REDG.E.ADD.F32.FTZ.RN.STRONG.GPU desc[UR6][R20.64], R19 ;  /* 0x00000013140079a6 */ /* 0x0043f4000c12f306 */
[----:B------:R-:W-:Y:S05]  /*05a0*/  @!P1 BRA `(.L_x_18) ;  /* 0x00000000002c9947 */ /* 0x000fea0003800000 */
[----:B------:R-:W-:-:S04]  /*05b0*/  IADD3 R18, P1, PT, R3, R11, RZ ;  /* 0x0000000b03127210 */ /* 0x000fc80007f3e0ff */
[----:B------:R-:W-:Y:S01]  /*05c0*/  LEA R14, P2, R18, R14, 0x2 ;  /* 0x0000000e120e7211 */ /* 0x000fe200078410ff */
[----:B-1----:R-:W-:-:S05]  /*05d0*/  IMAD.X R19, RZ, RZ, R12, P1 ;  /* 0x000000ffff137224 */ /* 0x002fca00008e060c */
[----:B------:R-:W-:-:S06]  /*05e0*/  LEA.HI.X R15, R18, R15, R19, 0x2, P2 ;  /* 0x0000000f120f7211 */ /* 0x000fcc00010f1413 */
[----:B------:R-:W2:Y:S01]  /*05f0*/  LDG.E R15, desc[UR6][R14.64] ;  /* 0x000000060e0f7981 */ /* 0x000ea2000c1e1900 */
[----:B------:R-:W-:-:S04]  /*0600*/  IADD3 R18, P1, PT, R3, R13, RZ ;  /* 0x0000000d03127210 */ /* 0x000fc80007f3e0ff */
[----:B------:R-:W-:Y:S01]  /*0610*/  LEA R16, P2, R18, R16, 0x2 ;  /* 0x0000001012107211 */ /* 0x000fe200078410ff */
[----:B------:R-:W-:-:S05]  /*0620*/  IMAD.X R19, RZ, RZ, R10, P1 ;  /* 0x000000ffff137224 */ /* 0x000fca00008e060a */
[----:B------:R-:W-:-:S05]  /*0630*/  LEA.HI.X R17, R18, R17, R19, 0x2, P2 ;  /* 0x0000001112117211 */ /* 0x000fca00010f1413 */
[----:B--2---:R2:W-:Y:S01]  /*0640*/  REDG.E.ADD.F32.FTZ.RN.STRONG.GPU desc[UR6][R16.64], R15 ;  /* 0x0000000f100079a6 */ /* 0x0045e2000c12f306 */
[----:B------:R-:W-:-:S07]  /*0650*/  IMAD.MOV.U32 R22, RZ, RZ, R7 ;  /* 0x000000ffff167224 */ /* 0x000fce00078e0007 */
.L_x_18:
[----:B------:R-:W-:Y:S05]  /*0660*/  BSYNC.RECONVERGENT B1 ;  /* 0x0000000000017941 */ /* 0x000fea0003800200 */
.L_x_17:
[----:B------:R-:W-:-:S13]  /*0670*/  ISETP.GE.U32.AND P1, PT, R4, 0x3, PT ;  /* 0x000000030400780c */ /* 0x000fda0003f26070 */
[----:B------:R-:W-:Y:S05]  /*0680*/  @!P1 BRA `(.L_x_16) ;  /* 0x0000000000b89947 */ /* 0x000fea0003800000 */
.L_x_19:
[----:B---3--:R-:W-:-:S05]  /*0690*/  IADD3 R14, P1, PT, R11, R22, RZ ;  /* 0x000000160b0e7210 */ /* 0x008fca0007f3e0ff */
[----:B--2---:R-:W-:Y:S01]  /*06a0*/  IMAD.X R15, RZ, RZ, R12, P1 ;  /* 0x000000ffff0f7224 */ /* 0x004fe200008e060c */
[----:B0-----:R-:W-:-:S04]  /*06b0*/  LEA R18, P1, R14, UR10, 0x2 ;  /* 0x0000000a0e127c11 */ /* 0x001fc8000f8210ff */
[----:B-1----:R-:W-:-:S05]  /*06c0*/  LEA.HI.X R19, R14, UR11, R15, 0x2, P1 ;  /* 0x0000000b0e137c11 */ /* 0x002fca00088f140f */
[----:B------:R-:W2:Y:S01]  /*06d0*/  LDG.E R23, desc[UR6][R18.64] ;  /* 0x0000000612177981 */ /* 0x000ea2000c1e1900 */
[----:B------:R-:W-:Y:S01]  /*06e0*/  VIADD R20, R22, UR4 ;  /* 0x0000000416147c36 */ /* 0x000fe20008000000 */
[----:B------:R-:W-:-:S04]  /*06f0*/  IADD3 R17, P2, PT, R13, R22, RZ ;  /* 0x000000160d117210 */ /* 0x000fc80007f5e0ff */
[----:B------:R-:W-:Y:S01]  /*0700*/  IADD3 R15, P1, PT, R11, R20, RZ ;  /* 0x000000140b0f7210 */ /* 0x000fe20007f3e0ff */
[----:B------:R-:W-:Y:S01]  /*0710*/  IMAD.X R24, RZ, RZ, R10, P2 ;  /* 0x000000ffff187224 */ /* 0x000fe200010e060a */
[----:B------:R-:W-:-:S03]  /*0720*/  LEA R16, P2, R17, UR8, 0x2 ;  /* 0x0000000811107c11 */ /* 0x000fc6000f8410ff */
[----:B------:R-:W-:Y:S01]  /*0730*/  IMAD.X R22, RZ, RZ, R12, P1 ;  /* 0x000000ffff167224 */ /* 0x000fe200008e060c */
[----:B------:R-:W-:Y:S02]  /*0740*/  LEA R14, P1, R15, UR10, 0x2 ;  /* 0x0000000a0f0e7c11 */ /* 0x000fe4000f8210ff */
[----:B------:R-:W-:Y:S02]  /*0750*/  LEA.HI.X R17, R17, UR9, R24, 0x2, P2 ;  /* 0x0000000911117c11 */ /* 0x000fe400090f1418 */
[----:B------:R-:W-:Y:S01]  /*0760*/  LEA.HI.X R15, R15, UR11, R22, 0x2, P1 ;  /* 0x0000000b0f0f7c11 */ /* 0x000fe200088f1416 */
[----:B------:R-:W-:Y:S02]  /*0770*/  VIADD R22, R20, UR4 ;  /* 0x0000000414167c36 */ /* 0x000fe40008000000 */
[----:B--2---:R0:W-:Y:S04]  /*0780*/  REDG.E.ADD.F32.FTZ.RN.STRONG.GPU desc[UR6][R16.64], R23 ;  /* 0x00000017100079a6 */ /* 0x0041e8000c12f306 */
[----:B------:R-:W2:Y:S01]  /*0790*/  LDG.E R25, desc[UR6][R14.64] ;  /* 0x000000060e197981 */ /* 0x000ea2000c1e1900 */
[----:B------:R-:W-:-:S02]  /*07a0*/  IADD3 R21, P2, PT, R13, R20, RZ ;  /* 0x000000140d157210 */ /* 0x000fc40007f5e0ff */
[----:B------:R-:W-:-:S03]  /*07b0*/  IADD3 R19, P1, PT, R11, R22, RZ ;  /* 0x000000160b137210 */ /* 0x000fc60007f3e0ff */
[----:B------:R-:W-:Y:S01]  /*07c0*/  IMAD.X R26, RZ, RZ, R10, P2 ;  /* 0x000000ffff1a7224 */ /* 0x000fe200010e060a */
[----:B------:R-:W-:Y:S01]  /*07d0*/  LEA R20, P2, R21, UR8, 0x2 ;  /* 0x0000000815147c11 */ /* 0x000fe2000f8410ff */
[----:B------:R-:W-:Y:S01]  /*07e0*/  IMAD.X R24, RZ, RZ, R12, P1 ;  /* 0x000000ffff187224 */ /* 0x000fe200008e060c */
[----:B------:R-:W-:Y:S02]  /*07f0*/  LEA R18, P1, R19, UR10, 0x2 ;  /* 0x0000000a13127c11 */ /* 0x000fe4000f8210ff */
[----:B------:R-:W-:Y:S02]  /*0800*/  LEA.HI.X R21, R21, UR9, R26, 0x2, P2 ;  /* 0x0000000915157c11 */ /* 0x000fe400090f141a */
[----:B------:R-:W-:Y:S01]  /*0810*/  LEA.HI.X R19, R19, UR11, R24, 0x2, P1 ;  /* 0x0000000b13137c11 */ /* 0x000fe200088f1418 */
[----:B------:R-:W-:Y:S02]  /*0820*/  VIADD R24, R22, UR4 ;  /* 0x0000000416187c36 */ /* 0x000fe40008000000 */
[----:B--2---:R1:W-:Y:S04]  /*0830*/  REDG.E.ADD.F32.FTZ.RN.STRONG.GPU desc[UR6][R20.64], R25 ;  /* 0x00000019140079a6 */ /* 0x0043e8000c12f306 */
[----:B0-----:R0:W2:Y:S01]  /*0840*/  LDG.E R23, desc[UR6][R18.64] ;  /* 0x0000000612177981 */ /* 0x0010a2000c1e1900 */
[----:B------:R-:W-:-:S02]  /*0850*/  IADD3 R15, P2, PT, R13, R22, RZ ;  /* 0x000000160d0f7210 */ /* 0x000fc40007f5e0ff */
[----:B------:R-:W-:-:S03]  /*0860*/  IADD3 R17, P1, PT, R11, R24, RZ ;  /* 0x000000180b117210 */ /* 0x000fc60007f3e0ff */
[----:B------:R-:W-:Y:S01]  /*0870*/  IMAD.X R26, RZ, RZ, R10, P2 ;  /* 0x000000ffff1a7224 */ /* 0x000fe200010e060a */
[----:B------:R-:W-:Y:S01]  /*0880*/  LEA R14, P2, R15, UR8, 0x2 ;  /* 0x000000080f0e7c11 */ /* 0x000fe2000f8410ff */
[----:B------:R-:W-:Y:S01]  /*0890*/  IMAD.X R22, RZ, RZ, R12, P1 ;  /* 0x000000ffff167224 */ /* 0x000fe200008e060c */
[----:B------:R-:W-:Y:S02]  /*08a0*/  LEA R16, P1, R17, UR10, 0x2 ;  /* 0x0000000a11107c11 */ /* 0x000fe4000f8210ff */
[----:B------:R-:W-:Y:S02]  /*08b0*/  LEA.HI.X R15, R15, UR9, R26, 0x2, P2 ;  /* 0x000000090f0f7c11 */ /* 0x000fe400090f141a */
[----:B------:R-:W-:Y:S02]  /*08c0*/  LEA.HI.X R17, R17, UR11, R22, 0x2, P1 ;  /* 0x0000000b11117c11 */ /* 0x000fe400088f1416 */
[----:B0-----:R-:W-:Y:S01]  /*08d0*/  IADD3 R19, P1, PT, R13, R24, RZ ;  /* 0x000000180d137210 */ /* 0x001fe20007f3e0ff */
[----:B------:R-:W-:Y:S01]  /*08e0*/  VIADD R22, R24, UR4 ;  /* 0x0000000418167c36 */ /* 0x000fe20008000000 */
[----:B--2---:R3:W-:Y:S04]  /*08f0*/  REDG.E.ADD.F32.FTZ.RN.STRONG.GPU desc[UR6][R14.64], R23 ;  /* 0x000000170e0079a6 */ /* 0x0047e8000c12f306 */
[----:B------:R-:W2:Y:S01]  /*0900*/  LDG.E R17, desc[UR6][R16.64] ;  /* 0x0000000610117981 */ /* 0x000ea2000c1e1900 */
[----:B-1----:R-:W-:Y:S01]  /*0910*/  IMAD.X R20, RZ, RZ, R10, P1 ;  /* 0x000000ffff147224 */ /* 0x002fe200008e060a */
[----:B------:R-:W-:-:S04]  /*0920*/  LEA R18, P1, R19, UR8, 0x2 ;  /* 0x0000000813127c11 */ /* 0x000fc8000f8210ff */
[----:B------:R-:W-:Y:S02]  /*0930*/  LEA.HI.X R19, R19, UR9, R20, 0x2, P1 ;  /* 0x0000000913137c11 */ /* 0x000fe400088f1414 */
[----:B------:R-:W-:-:S03]  /*0940*/  ISETP.GE.AND P1, PT, R22, R9, PT ;  /* 0x000000091600720c */ /* 0x000fc60003f26270 */
[----:B--2---:R3:W-:Y:S10]  /*0950*/  REDG.E.ADD.F32.FTZ.RN.STRONG.GPU desc[UR6][R18.64], R17 ;  /* 0x00000011120079a6 */ /* 0x0047f4000c12f306 */
[----:B------:R-:W-:Y:S05]  /*0960*/  @!P1 BRA `(.L_x_19) ;  /* 0xfffffffc00489947 */ /* 0x000fea000383ffff */
.L_x_16:
[----:B------:R-:W-:Y:S05]  /*0970*/  BSYNC.RECONVERGENT B0 ;  /* 0x0000000000007941 */ /* 0x000fea0003800200 */
.L_x_15:
[----:B------:R-:W-:Y:S05]  /*0980*/  @!P0 BRA `(.L_x_20) ;  /* 0xfffffff800488947 */ /* 0x000fea000383ffff */
[----:B------:R-:W-:Y:S05]  /*0990*/  EXIT ;  /* 0x000000000000794d */ /* 0x000fea0003800000 */
.L_x_21:
        /* <DEDUP_REMOVED lines=14> */
.L_x_29:


//--------------------- .text.EmbeddingFW         --------------------------
	.section	.text.EmbeddingFW,"ax",@progbits
	.align	128
        .global         EmbeddingFW
        .type           EmbeddingFW,@function
        .size           EmbeddingFW,(.L_x_30 - EmbeddingFW)
        .other          EmbeddingFW,@"STO_CUDA_ENTRY STV_DEFAULT"
EmbeddingFW:
.text.EmbeddingFW:
        /* <DEDUP_REMOVED lines=8> */
[----:B------:R-:W0:Y:S01]  /*0080*/  S2R R0, SR_TID.X ;  /* 0x0000000000007919 */ /* 0x000e220000002100 */
[----:B------:R-:W1:Y:S01]  /*0090*/  LDCU UR5, c[0x0][0x360] ;  /* 0x00006c00ff0577ac */ /* 0x000e620008000800 */
[----:B------:R-:W2:Y:S01]  /*00a0*/  LDCU UR6, c[0x0][0x364] ;  /* 0x00006c80ff0677ac */ /* 0x000ea20008000800 */
[----:B------:R-:W3:Y:S01]  /*00b0*/  LDCU UR4, c[0x0][0x3a0] ;  /* 0x00007400ff0477ac */ /* 0x000ee20008000800 */
[----:B------:R-:W4:Y:S01]  /*00c0*/  LDCU.64 UR8, c[0x0][0x358] ;  /* 0x00006b00ff0877ac */ /* 0x000f220008000a00 */
[----:B------:R-:W0:Y:S01]  /*00d0*/  LDCU.128 UR12, c[0x0][0x380] ;  /* 0x00007000ff0c77ac */ /* 0x000e220008000c00 */
[----:B--2---:R-:W-:Y:S01]  /*00e0*/  IMAD R5, R5, UR6, RZ ;  /* 0x0000000605057c24 */ /* 0x004fe2000f8e02ff */
[----:B-1-3--:R-:W-:-:S12]  /*00f0*/  USHF.R.S32.HI UR4, URZ, 0x1f, UR4 ;  /* 0x0000001fff047899 */ /* 0x00afd80008011404 */
.L_x_25:
[----:B0-----:R-:W0:Y:S01]  /*0100*/  LDC R17, c[0x0][0x3a0] ;  /* 0x0000e800ff117b82 */ /* 0x001e220000000800 */
[----:B------:R-:W-:Y:S01]  /*0110*/  BSSY.RECONVERGENT B0, `(.L_x_22) ;  /* 0x000001c000007945 */ /* 0x000fe20003800200 */
[----:B0-----:R-:W-:-:S13]  /*0120*/  ISETP.GE.AND P0, PT, R0, R17, PT ;  /* 0x000000110000720c */ /* 0x001fda0003f06270 */
[----:B------:R-:W-:Y:S05]  /*0130*/  @P0 BRA `(.L_x_23) ;  /* 0x0000000000640947 */ /* 0x000fea0003800000 */
[----:B------:R-:W0:Y:S02]  /*0140*/  LDC.64 R6, c[0x0][0x390] ;  /* 0x0000e400ff067b82 */ /* 0x000e240000000a00 */
[----:B0-----:R-:W-:-:S06]  /*0150*/  IMAD.WIDE R6, R4, 0x4, R6 ;  /* 0x0000000404067825 */ /* 0x001fcc00078e0206 */
[----:B----4-:R-:W2:Y:S01]  /*0160*/  LDG.E R6, desc[UR8][R6.64] ;  /* 0x0000000806067981 */ /* 0x010ea2000c1e1900 */
[----:B------:R-:W-:Y:S02]  /*0170*/  IMAD R12, R4, R17, RZ ;  /* 0x00000011040c7224 */ /* 0x000fe400078e02ff */
[----:B------:R-:W-:-:S03]  /*0180*/  IMAD.MOV.U32 R11, RZ, RZ, R0 ;  /* 0x000000ffff0b7224 */ /* 0x000fc600078e0000 */
[----:B------:R-:W-:Y:S01]  /*0190*/  SHF.R.S32.HI R15, RZ, 0x1f, R12 ;  /* 0x0000001fff0f7819 */ /* 0x000fe2000001140c */
[----:B--2---:R-:W0:Y:S02]  /*01a0*/  F2I.S64.TRUNC R8, R6 ;  /* 0x0000000600087311 */ /* 0x004e24000020d900 */
[-C--:B0-----:R-:W-:Y:S02]  /*01b0*/  IMAD R9, R9, R17.reuse, RZ ;  /* 0x0000001109097224 */ /* 0x081fe400078e02ff */
[----:B------:R-:W-:-:S04]  /*01c0*/  IMAD.WIDE.U32 R2, R8, R17, RZ ;  /* 0x0000001108027225 */ /* 0x000fc800078e00ff */
[----:B------:R-:W-:-:S04]  /*01d0*/  IMAD R9, R8, UR4, R9 ;  /* 0x0000000408097c24 */ /* 0x000fc8000f8e0209 */
[----:B------:R-:W-:-:S07]  /*01e0*/  IMAD.IADD R13, R3, 0x1, R9 ;  /* 0x00000001030d7824 */ /* 0x000fce00078e0209 */
.L_x_24:
[----:B0-----:R-:W-:Y:S02]  /*01f0*/  SHF.R.S32.HI R8, RZ, 0x1f, R11 ;  /* 0x0000001fff087819 */ /* 0x001fe4000001140b */
[----:B------:R-:W-:-:S05]  /*0200*/  IADD3 R7, P0, PT, R11, R2, RZ ;  /* 0x000000020b077210 */ /* 0x000fca0007f1e0ff */
[----:B------:R-:W-:Y:S01]  /*0210*/  IMAD.X R10, R8, 0x1, R13, P0 ;  /* 0x00000001080a7824 */ /* 0x000fe200000e060d */
[----:B------:R-:W-:-:S04]  /*0220*/  LEA R6, P0, R7, UR14, 0x2 ;  /* 0x0000000e07067c11 */ /* 0x000fc8000f8010ff */
[----:B------:R-:W-:-:S06]  /*0230*/  LEA.HI.X R7, R7, UR15, R10, 0x2, P0 ;  /* 0x0000000f07077c11 */ /* 0x000fcc00080f140a */
[----:B------:R-:W2:Y:S01]  /*0240*/  LDG.E R7, desc[UR8][R6.64] ;  /* 0x0000000806077981 */ /* 0x000ea2000c1e1900 */
[----:B------:R-:W-:Y:S01]  /*0250*/  IADD3 R9, P0, PT, R12, R11, RZ ;  /* 0x0000000b0c097210 */ /* 0x000fe20007f1e0ff */
[----:B------:R-:W-:-:S03]  /*0260*/  VIADD R11, R11, UR5 ;  /* 0x000000050b0b7c36 */ /* 0x000fc60008000000 */
[----:B------:R-:W-:Y:S02]  /*0270*/  IADD3.X R10, PT, PT, R15, R8, RZ, P0, !PT ;  /* 0x000000080f0a7210 */ /* 0x000fe400007fe4ff */
[----:B------:R-:W-:-:S04]  /*0280*/  LEA R8, P0, R9, UR12, 0x2 ;  /* 0x0000000c09087c11 */ /* 0x000fc8000f8010ff */
[----:B------:R-:W-:Y:S02]  /*0290*/  LEA.HI.X R9, R9, UR13, R10, 0x2, P0 ;  /* 0x0000000d09097c11 */ /* 0x000fe400080f140a */
[----:B------:R-:W-:-:S03]  /*02a0*/  ISETP.GE.AND P0, PT, R11, R17, PT ;  /* 0x000000110b00720c */ /* 0x000fc60003f06270 */
[----:B--2---:R0:W-:Y:S10]  /*02b0*/  STG.E desc[UR8][R8.64], R7 ;  /* 0x0000000708007986 */ /* 0x0041f4000c101908 */
[----:B------:R-:W-:Y:S05]  /*02c0*/  @!P0 BRA `(.L_x_24) ;  /* 0xfffffffc00c88947 */ /* 0x000fea000383ffff */
.L_x_23:
[----:B----4-:R-:W-:Y:S05]  /*02d0*/  BSYNC.RECONVERGENT B0 ;  /* 0x0000000000007941 */ /* 0x010fea0003800200 */
.L_x_22:
[----:B------:R-:W1:Y:S01]  /*02e0*/  LDCU UR6, c[0x0][0x39c] ;  /* 0x00007380ff0677ac */ /* 0x000e620008000800 */
[----:B------:R-:W-:-:S04]  /*02f0*/  IADD3 R4, PT, PT, R5, R4, RZ ;  /* 0x0000000405047210 */ /* 0x000fc80007ffe0ff */
[----:B-1----:R-:W-:-:S13]  /*0300*/  ISETP.GE.AND P0, PT, R4, UR6, PT ;  /* 0x0000000604007c0c */ /* 0x002fda000bf06270 */
[----:B------:R-:W-:Y:S05]  /*0310*/  @!P0 BRA `(.L_x_25) ;  /* 0xfffffffc00788947 */ /* 0x000fea000383ffff */
[----:B------:R-:W-:Y:S05]  /*0320*/  EXIT ;  /* 0x000000000000794d */ /* 0x000fea0003800000 */
.L_x_26:
        /* <DEDUP_REMOVED lines=13> */
.L_x_30:


//--------------------- .nv.shared.reserved.0     --------------------------
	.section	.nv.shared.reserved.0,"aw",@nobits
	.weak		__nv_reservedSMEM_offset_0_alias
	.size		__nv_reservedSMEM_offset_0_alias, 0, 64
	.other		__nv_reservedSMEM_offset_0_alias,@"STO_CUDA_RESERVED_SHARED STV_DEFAULT"
__nv_reservedSMEM_offset_0_alias:
	.zero		0
	.zero		64


//--------------------- .nv.constant0.embedding_backward_kernel --------------------------
	.section	.nv.constant0.embedding_backward_kernel,"a",@progbits
	.sectionflags	@""
	.align	4
.nv.constant0.embedding_backward_kernel:
	.zero		956


//--------------------- .nv.constant0.EmbeddingGrad --------------------------
	.section	.nv.constant0.EmbeddingGrad,"a",@progbits
	.sectionflags	@""
	.align	4
.nv.constant0.EmbeddingGrad:
	.zero		932


//--------------------- .nv.constant0.EmbeddingFW --------------------------
	.section	.nv.constant0.EmbeddingFW,"a",@progbits
	.sectionflags	@""
	.align	4
.nv.constant0.EmbeddingFW:
	.zero		932


//--------------------- SYMBOLS --------------------------

	.type		.nv.reservedSmem.offset0,@object
	.size		.nv.reservedSmem.offset0,0x4
